//
// Generated by NVIDIA NVVM Compiler
//
// Compiler Build ID: CL-36424714
// Cuda compilation tools, release 13.0, V13.0.88
// Based on NVVM 20.0.0
//

.version 9.0
.target sm_100
.address_size 64

	// .globl	_Z39softmax_kernel_by_coalsced_warp_combineIfEvPT_S1_ii

.visible .entry _Z39softmax_kernel_by_coalsced_warp_combineIfEvPT_S1_ii(
	.param .u64 .ptr .align 1 _Z39softmax_kernel_by_coalsced_warp_combineIfEvPT_S1_ii_param_0,
	.param .u64 .ptr .align 1 _Z39softmax_kernel_by_coalsced_warp_combineIfEvPT_S1_ii_param_1,
	.param .u32 _Z39softmax_kernel_by_coalsced_warp_combineIfEvPT_S1_ii_param_2,
	.param .u32 _Z39softmax_kernel_by_coalsced_warp_combineIfEvPT_S1_ii_param_3
)
{
	.reg .pred 	%p<51>;
	.reg .b32 	%r<108>;
	.reg .b32 	%f<533>;
	.reg .b64 	%rd<17>;

	ld.param.u64 	%rd5, [_Z39softmax_kernel_by_coalsced_warp_combineIfEvPT_S1_ii_param_0];
	ld.param.u64 	%rd6, [_Z39softmax_kernel_by_coalsced_warp_combineIfEvPT_S1_ii_param_1];
	ld.param.u32 	%r33, [_Z39softmax_kernel_by_coalsced_warp_combineIfEvPT_S1_ii_param_2];
	ld.param.u32 	%r34, [_Z39softmax_kernel_by_coalsced_warp_combineIfEvPT_S1_ii_param_3];
	cvta.to.global.u64 	%rd1, %rd6;
	cvta.to.global.u64 	%rd2, %rd5;
	mov.u32 	%r1, %ctaid.x;
	mov.u32 	%r107, %tid.y;
	setp.ge.s32 	%p1, %r1, %r34;
	@%p1 bra 	$L__BB0_61;
	shr.s32 	%r35, %r33, 31;
	shr.u32 	%r36, %r35, 30;
	add.s32 	%r37, %r33, %r36;
	shr.s32 	%r3, %r37, 2;
	setp.ge.s32 	%p2, %r107, %r3;
	mov.f32 	%f494, 0f00000000;
	mov.f32 	%f501, 0fFF800000;
	@%p2 bra 	$L__BB0_24;
	mul.lo.s32 	%r4, %r33, %r1;
	not.b32 	%r38, %r107;
	add.s32 	%r5, %r3, %r38;
	shr.u32 	%r39, %r5, 5;
	add.s32 	%r6, %r39, 1;
	setp.lt.u32 	%p3, %r5, 96;
	mov.f32 	%f493, 0fFF800000;
	mov.f32 	%f494, 0f00000000;
	mov.u32 	%r102, %r107;
	mov.f32 	%f501, %f493;
	@%p3 bra 	$L__BB0_13;
	shl.b32 	%r40, %r107, 2;
	add.s32 	%r101, %r4, %r40;
	and.b32  	%r41, %r6, 268435452;
	neg.s32 	%r100, %r41;
	mov.f32 	%f493, 0fFF800000;
	mov.f32 	%f494, 0f00000000;
	mov.u32 	%r102, %r107;
$L__BB0_4:
	.pragma "nounroll";
	mul.wide.s32 	%rd7, %r101, 4;
	add.s64 	%rd4, %rd2, %rd7;
	ld.global.nc.v4.f32 	{%f40, %f41, %f42, %f43}, [%rd4];
	max.f32 	%f166, %f501, %f40;
	max.f32 	%f167, %f166, %f41;
	max.f32 	%f168, %f167, %f42;
	max.f32 	%f44, %f168, %f43;
	setp.leu.f32 	%p4, %f44, %f493;
	@%p4 bra 	$L__BB0_6;
	sub.f32 	%f169, %f493, %f44;
	mul.f32 	%f170, %f169, 0f3FB8AA3B;
	ex2.approx.f32 	%f171, %f170;
	mul.f32 	%f494, %f494, %f171;
	mov.f32 	%f493, %f44;
$L__BB0_6:
	sub.f32 	%f172, %f40, %f44;
	mul.f32 	%f173, %f172, 0f3FB8AA3B;
	ex2.approx.f32 	%f174, %f173;
	add.f32 	%f175, %f494, %f174;
	sub.f32 	%f176, %f41, %f44;
	mul.f32 	%f177, %f176, 0f3FB8AA3B;
	ex2.approx.f32 	%f178, %f177;
	add.f32 	%f179, %f175, %f178;
	sub.f32 	%f180, %f42, %f44;
	mul.f32 	%f181, %f180, 0f3FB8AA3B;
	ex2.approx.f32 	%f182, %f181;
	add.f32 	%f183, %f179, %f182;
	sub.f32 	%f184, %f43, %f44;
	mul.f32 	%f185, %f184, 0f3FB8AA3B;
	ex2.approx.f32 	%f186, %f185;
	add.f32 	%f496, %f183, %f186;
	ld.global.nc.v4.f32 	{%f49, %f50, %f51, %f52}, [%rd4+512];
	max.f32 	%f187, %f44, %f49;
	max.f32 	%f188, %f187, %f50;
	max.f32 	%f189, %f188, %f51;
	max.f32 	%f53, %f189, %f52;
	setp.leu.f32 	%p5, %f53, %f493;
	@%p5 bra 	$L__BB0_8;
	sub.f32 	%f190, %f493, %f53;
	mul.f32 	%f191, %f190, 0f3FB8AA3B;
	ex2.approx.f32 	%f192, %f191;
	mul.f32 	%f496, %f496, %f192;
	mov.f32 	%f493, %f53;
$L__BB0_8:
	sub.f32 	%f193, %f49, %f53;
	mul.f32 	%f194, %f193, 0f3FB8AA3B;
	ex2.approx.f32 	%f195, %f194;
	add.f32 	%f196, %f496, %f195;
	sub.f32 	%f197, %f50, %f53;
	mul.f32 	%f198, %f197, 0f3FB8AA3B;
	ex2.approx.f32 	%f199, %f198;
	add.f32 	%f200, %f196, %f199;
	sub.f32 	%f201, %f51, %f53;
	mul.f32 	%f202, %f201, 0f3FB8AA3B;
	ex2.approx.f32 	%f203, %f202;
	add.f32 	%f204, %f200, %f203;
	sub.f32 	%f205, %f52, %f53;
	mul.f32 	%f206, %f205, 0f3FB8AA3B;
	ex2.approx.f32 	%f207, %f206;
	add.f32 	%f498, %f204, %f207;
	ld.global.nc.v4.f32 	{%f58, %f59, %f60, %f61}, [%rd4+1024];
	max.f32 	%f208, %f53, %f58;
	max.f32 	%f209, %f208, %f59;
	max.f32 	%f210, %f209, %f60;
	max.f32 	%f62, %f210, %f61;
	setp.leu.f32 	%p6, %f62, %f493;
	@%p6 bra 	$L__BB0_10;
	sub.f32 	%f211, %f493, %f62;
	mul.f32 	%f212, %f211, 0f3FB8AA3B;
	ex2.approx.f32 	%f213, %f212;
	mul.f32 	%f498, %f498, %f213;
	mov.f32 	%f493, %f62;
$L__BB0_10:
	sub.f32 	%f214, %f58, %f62;
	mul.f32 	%f215, %f214, 0f3FB8AA3B;
	ex2.approx.f32 	%f216, %f215;
	add.f32 	%f217, %f498, %f216;
	sub.f32 	%f218, %f59, %f62;
	mul.f32 	%f219, %f218, 0f3FB8AA3B;
	ex2.approx.f32 	%f220, %f219;
	add.f32 	%f221, %f217, %f220;
	sub.f32 	%f222, %f60, %f62;
	mul.f32 	%f223, %f222, 0f3FB8AA3B;
	ex2.approx.f32 	%f224, %f223;
	add.f32 	%f225, %f221, %f224;
	sub.f32 	%f226, %f61, %f62;
	mul.f32 	%f227, %f226, 0f3FB8AA3B;
	ex2.approx.f32 	%f228, %f227;
	add.f32 	%f500, %f225, %f228;
	ld.global.nc.v4.f32 	{%f67, %f68, %f69, %f70}, [%rd4+1536];
	max.f32 	%f229, %f62, %f67;
	max.f32 	%f230, %f229, %f68;
	max.f32 	%f231, %f230, %f69;
	max.f32 	%f501, %f231, %f70;
	setp.leu.f32 	%p7, %f501, %f493;
	@%p7 bra 	$L__BB0_12;
	sub.f32 	%f232, %f493, %f501;
	mul.f32 	%f233, %f232, 0f3FB8AA3B;
	ex2.approx.f32 	%f234, %f233;
	mul.f32 	%f500, %f500, %f234;
	mov.f32 	%f493, %f501;
$L__BB0_12:
	sub.f32 	%f235, %f67, %f501;
	mul.f32 	%f236, %f235, 0f3FB8AA3B;
	ex2.approx.f32 	%f237, %f236;
	add.f32 	%f238, %f500, %f237;
	sub.f32 	%f239, %f68, %f501;
	mul.f32 	%f240, %f239, 0f3FB8AA3B;
	ex2.approx.f32 	%f241, %f240;
	add.f32 	%f242, %f238, %f241;
	sub.f32 	%f243, %f69, %f501;
	mul.f32 	%f244, %f243, 0f3FB8AA3B;
	ex2.approx.f32 	%f245, %f244;
	add.f32 	%f246, %f242, %f245;
	sub.f32 	%f247, %f70, %f501;
	mul.f32 	%f248, %f247, 0f3FB8AA3B;
	ex2.approx.f32 	%f249, %f248;
	add.f32 	%f494, %f246, %f249;
	add.s32 	%r102, %r102, 128;
	add.s32 	%r101, %r101, 512;
	add.s32 	%r100, %r100, 4;
	setp.eq.s32 	%p8, %r100, 0;
	@%p8 bra 	$L__BB0_13;
	bra.uni 	$L__BB0_4;
$L__BB0_13:
	and.b32  	%r42, %r6, 3;
	setp.eq.s32 	%p9, %r42, 0;
	@%p9 bra 	$L__BB0_24;
	setp.eq.s32 	%p10, %r42, 1;
	@%p10 bra 	$L__BB0_20;
	shl.b32 	%r43, %r102, 2;
	add.s32 	%r44, %r43, %r4;
	mul.wide.s32 	%rd8, %r44, 4;
	add.s64 	%rd3, %rd2, %rd8;
	ld.global.nc.v4.f32 	{%f6, %f7, %f8, %f9}, [%rd3];
	max.f32 	%f251, %f501, %f6;
	max.f32 	%f252, %f251, %f7;
	max.f32 	%f253, %f252, %f8;
	max.f32 	%f10, %f253, %f9;
	setp.leu.f32 	%p11, %f10, %f493;
	@%p11 bra 	$L__BB0_17;
	sub.f32 	%f254, %f493, %f10;
	mul.f32 	%f255, %f254, 0f3FB8AA3B;
	ex2.approx.f32 	%f256, %f255;
	mul.f32 	%f494, %f494, %f256;
	mov.f32 	%f493, %f10;
$L__BB0_17:
	sub.f32 	%f257, %f6, %f10;
	mul.f32 	%f258, %f257, 0f3FB8AA3B;
	ex2.approx.f32 	%f259, %f258;
	add.f32 	%f260, %f494, %f259;
	sub.f32 	%f261, %f7, %f10;
	mul.f32 	%f262, %f261, 0f3FB8AA3B;
	ex2.approx.f32 	%f263, %f262;
	add.f32 	%f264, %f260, %f263;
	sub.f32 	%f265, %f8, %f10;
	mul.f32 	%f266, %f265, 0f3FB8AA3B;
	ex2.approx.f32 	%f267, %f266;
	add.f32 	%f268, %f264, %f267;
	sub.f32 	%f269, %f9, %f10;
	mul.f32 	%f270, %f269, 0f3FB8AA3B;
	ex2.approx.f32 	%f271, %f270;
	add.f32 	%f483, %f268, %f271;
	ld.global.nc.v4.f32 	{%f15, %f16, %f17, %f18}, [%rd3+512];
	max.f32 	%f272, %f10, %f15;
	max.f32 	%f273, %f272, %f16;
	max.f32 	%f274, %f273, %f17;
	max.f32 	%f501, %f274, %f18;
	setp.leu.f32 	%p12, %f501, %f493;
	@%p12 bra 	$L__BB0_19;
	sub.f32 	%f275, %f493, %f501;
	mul.f32 	%f276, %f275, 0f3FB8AA3B;
	ex2.approx.f32 	%f277, %f276;
	mul.f32 	%f483, %f483, %f277;
	mov.f32 	%f493, %f501;
$L__BB0_19:
	sub.f32 	%f278, %f15, %f501;
	mul.f32 	%f279, %f278, 0f3FB8AA3B;
	ex2.approx.f32 	%f280, %f279;
	add.f32 	%f281, %f483, %f280;
	sub.f32 	%f282, %f16, %f501;
	mul.f32 	%f283, %f282, 0f3FB8AA3B;
	ex2.approx.f32 	%f284, %f283;
	add.f32 	%f285, %f281, %f284;
	sub.f32 	%f286, %f17, %f501;
	mul.f32 	%f287, %f286, 0f3FB8AA3B;
	ex2.approx.f32 	%f288, %f287;
	add.f32 	%f289, %f285, %f288;
	sub.f32 	%f290, %f18, %f501;
	mul.f32 	%f291, %f290, 0f3FB8AA3B;
	ex2.approx.f32 	%f292, %f291;
	add.f32 	%f494, %f289, %f292;
	add.s32 	%r102, %r102, 64;
$L__BB0_20:
	and.b32  	%r45, %r5, 32;
	setp.ne.s32 	%p13, %r45, 0;
	@%p13 bra 	$L__BB0_24;
	shl.b32 	%r46, %r102, 2;
	add.s32 	%r47, %r46, %r4;
	mul.wide.s32 	%rd9, %r47, 4;
	add.s64 	%rd10, %rd2, %rd9;
	ld.global.nc.v4.f32 	{%f29, %f30, %f31, %f32}, [%rd10];
	max.f32 	%f293, %f501, %f29;
	max.f32 	%f294, %f293, %f30;
	max.f32 	%f295, %f294, %f31;
	max.f32 	%f501, %f295, %f32;
	setp.leu.f32 	%p14, %f501, %f493;
	@%p14 bra 	$L__BB0_23;
	sub.f32 	%f296, %f493, %f501;
	mul.f32 	%f297, %f296, 0f3FB8AA3B;
	ex2.approx.f32 	%f298, %f297;
	mul.f32 	%f494, %f494, %f298;
$L__BB0_23:
	sub.f32 	%f299, %f29, %f501;
	mul.f32 	%f300, %f299, 0f3FB8AA3B;
	ex2.approx.f32 	%f301, %f300;
	add.f32 	%f302, %f494, %f301;
	sub.f32 	%f303, %f30, %f501;
	mul.f32 	%f304, %f303, 0f3FB8AA3B;
	ex2.approx.f32 	%f305, %f304;
	add.f32 	%f306, %f302, %f305;
	sub.f32 	%f307, %f31, %f501;
	mul.f32 	%f308, %f307, 0f3FB8AA3B;
	ex2.approx.f32 	%f309, %f308;
	add.f32 	%f310, %f306, %f309;
	sub.f32 	%f311, %f32, %f501;
	mul.f32 	%f312, %f311, 0f3FB8AA3B;
	ex2.approx.f32 	%f313, %f312;
	add.f32 	%f494, %f310, %f313;
$L__BB0_24:
	mov.b32 	%r48, %f494;
	mov.b32 	%r49, %f501;
	shfl.sync.bfly.b32	%r50|%p15, %r49, 16, 31, -1;
	mov.b32 	%f506, %r50;
	shfl.sync.bfly.b32	%r51|%p16, %r48, 16, 31, -1;
	mov.b32 	%f505, %r51;
	setp.geu.f32 	%p17, %f501, %f506;
	@%p17 bra 	$L__BB0_26;
	sub.f32 	%f317, %f501, %f506;
	mul.f32 	%f318, %f317, 0f3FB8AA3B;
	ex2.approx.f32 	%f319, %f318;
	mul.f32 	%f494, %f494, %f319;
	bra.uni 	$L__BB0_27;
$L__BB0_26:
	sub.f32 	%f314, %f506, %f501;
	mul.f32 	%f315, %f314, 0f3FB8AA3B;
	ex2.approx.f32 	%f316, %f315;
	mul.f32 	%f505, %f316, %f505;
	mov.f32 	%f506, %f501;
$L__BB0_27:
	add.f32 	%f507, %f494, %f505;
	mov.b32 	%r52, %f506;
	shfl.sync.bfly.b32	%r53|%p18, %r52, 8, 31, -1;
	mov.b32 	%f86, %r53;
	mov.b32 	%r54, %f507;
	shfl.sync.bfly.b32	%r55|%p19, %r54, 8, 31, -1;
	mov.b32 	%f508, %r55;
	setp.lt.f32 	%p20, %f506, %f86;
	@%p20 bra 	$L__BB0_29;
	sub.f32 	%f320, %f86, %f506;
	mul.f32 	%f321, %f320, 0f3FB8AA3B;
	ex2.approx.f32 	%f322, %f321;
	mul.f32 	%f508, %f322, %f508;
	bra.uni 	$L__BB0_30;
$L__BB0_29:
	sub.f32 	%f323, %f506, %f86;
	mul.f32 	%f324, %f323, 0f3FB8AA3B;
	ex2.approx.f32 	%f325, %f324;
	mul.f32 	%f507, %f507, %f325;
	mov.f32 	%f506, %f86;
$L__BB0_30:
	add.f32 	%f510, %f507, %f508;
	mov.b32 	%r56, %f506;
	shfl.sync.bfly.b32	%r57|%p21, %r56, 4, 31, -1;
	mov.b32 	%f94, %r57;
	mov.b32 	%r58, %f510;
	shfl.sync.bfly.b32	%r59|%p22, %r58, 4, 31, -1;
	mov.b32 	%f511, %r59;
	setp.lt.f32 	%p23, %f506, %f94;
	@%p23 bra 	$L__BB0_32;
	sub.f32 	%f326, %f94, %f506;
	mul.f32 	%f327, %f326, 0f3FB8AA3B;
	ex2.approx.f32 	%f328, %f327;
	mul.f32 	%f511, %f328, %f511;
	bra.uni 	$L__BB0_33;
$L__BB0_32:
	sub.f32 	%f329, %f506, %f94;
	mul.f32 	%f330, %f329, 0f3FB8AA3B;
	ex2.approx.f32 	%f331, %f330;
	mul.f32 	%f510, %f510, %f331;
	mov.f32 	%f506, %f94;
$L__BB0_33:
	add.f32 	%f513, %f510, %f511;
	mov.b32 	%r60, %f506;
	shfl.sync.bfly.b32	%r61|%p24, %r60, 2, 31, -1;
	mov.b32 	%f102, %r61;
	mov.b32 	%r62, %f513;
	shfl.sync.bfly.b32	%r63|%p25, %r62, 2, 31, -1;
	mov.b32 	%f514, %r63;
	setp.lt.f32 	%p26, %f506, %f102;
	@%p26 bra 	$L__BB0_35;
	sub.f32 	%f332, %f102, %f506;
	mul.f32 	%f333, %f332, 0f3FB8AA3B;
	ex2.approx.f32 	%f334, %f333;
	mul.f32 	%f514, %f334, %f514;
	bra.uni 	$L__BB0_36;
$L__BB0_35:
	sub.f32 	%f335, %f506, %f102;
	mul.f32 	%f336, %f335, 0f3FB8AA3B;
	ex2.approx.f32 	%f337, %f336;
	mul.f32 	%f513, %f513, %f337;
	mov.f32 	%f506, %f102;
$L__BB0_36:
	add.f32 	%f516, %f513, %f514;
	mov.b32 	%r64, %f506;
	shfl.sync.bfly.b32	%r65|%p27, %r64, 1, 31, -1;
	mov.b32 	%f110, %r65;
	mov.b32 	%r66, %f516;
	shfl.sync.bfly.b32	%r67|%p28, %r66, 1, 31, -1;
	mov.b32 	%f517, %r67;
	setp.lt.f32 	%p29, %f506, %f110;
	@%p29 bra 	$L__BB0_38;
	sub.f32 	%f338, %f110, %f506;
	mul.f32 	%f339, %f338, 0f3FB8AA3B;
	ex2.approx.f32 	%f340, %f339;
	mul.f32 	%f517, %f340, %f517;
	bra.uni 	$L__BB0_39;
$L__BB0_38:
	sub.f32 	%f341, %f506, %f110;
	mul.f32 	%f342, %f341, 0f3FB8AA3B;
	ex2.approx.f32 	%f343, %f342;
	mul.f32 	%f516, %f516, %f343;
	mov.f32 	%f506, %f110;
$L__BB0_39:
	add.f32 	%f117, %f516, %f517;
	bar.sync 	0;
	mov.b32 	%r68, %f506;
	shfl.sync.bfly.b32	%r69|%p30, %r68, 16, 31, -1;
	mov.b32 	%f521, %r69;
	mov.b32 	%r70, %f117;
	shfl.sync.bfly.b32	%r71|%p31, %r70, 16, 31, -1;
	mov.b32 	%f520, %r71;
	setp.geu.f32 	%p32, %f506, %f521;
	@%p32 bra 	$L__BB0_41;
	sub.f32 	%f347, %f506, %f521;
	mul.f32 	%f348, %f347, 0f3FB8AA3B;
	ex2.approx.f32 	%f349, %f348;
	mul.f32 	%f519, %f117, %f349;
	bra.uni 	$L__BB0_42;
$L__BB0_41:
	sub.f32 	%f344, %f521, %f506;
	mul.f32 	%f345, %f344, 0f3FB8AA3B;
	ex2.approx.f32 	%f346, %f345;
	mul.f32 	%f520, %f346, %f520;
	mov.f32 	%f521, %f506;
	mov.f32 	%f519, %f117;
$L__BB0_42:
	add.f32 	%f522, %f519, %f520;
	mov.b32 	%r72, %f521;
	shfl.sync.bfly.b32	%r73|%p33, %r72, 8, 31, -1;
	mov.b32 	%f126, %r73;
	mov.b32 	%r74, %f522;
	shfl.sync.bfly.b32	%r75|%p34, %r74, 8, 31, -1;
	mov.b32 	%f523, %r75;
	setp.lt.f32 	%p35, %f521, %f126;
	@%p35 bra 	$L__BB0_44;
	sub.f32 	%f350, %f126, %f521;
	mul.f32 	%f351, %f350, 0f3FB8AA3B;
	ex2.approx.f32 	%f352, %f351;
	mul.f32 	%f523, %f352, %f523;
	bra.uni 	$L__BB0_45;
$L__BB0_44:
	sub.f32 	%f353, %f521, %f126;
	mul.f32 	%f354, %f353, 0f3FB8AA3B;
	ex2.approx.f32 	%f355, %f354;
	mul.f32 	%f522, %f522, %f355;
	mov.f32 	%f521, %f126;
$L__BB0_45:
	add.f32 	%f525, %f522, %f523;
	mov.b32 	%r76, %f521;
	shfl.sync.bfly.b32	%r77|%p36, %r76, 4, 31, -1;
	mov.b32 	%f134, %r77;
	mov.b32 	%r78, %f525;
	shfl.sync.bfly.b32	%r79|%p37, %r78, 4, 31, -1;
	mov.b32 	%f526, %r79;
	setp.lt.f32 	%p38, %f521, %f134;
	@%p38 bra 	$L__BB0_47;
	sub.f32 	%f356, %f134, %f521;
	mul.f32 	%f357, %f356, 0f3FB8AA3B;
	ex2.approx.f32 	%f358, %f357;
	mul.f32 	%f526, %f358, %f526;
	bra.uni 	$L__BB0_48;
$L__BB0_47:
	sub.f32 	%f359, %f521, %f134;
	mul.f32 	%f360, %f359, 0f3FB8AA3B;
	ex2.approx.f32 	%f361, %f360;
	mul.f32 	%f525, %f525, %f361;
	mov.f32 	%f521, %f134;
$L__BB0_48:
	add.f32 	%f528, %f525, %f526;
	mov.b32 	%r80, %f521;
	shfl.sync.bfly.b32	%r81|%p39, %r80, 2, 31, -1;
	mov.b32 	%f142, %r81;
	mov.b32 	%r82, %f528;
	shfl.sync.bfly.b32	%r83|%p40, %r82, 2, 31, -1;
	mov.b32 	%f529, %r83;
	setp.lt.f32 	%p41, %f521, %f142;
	@%p41 bra 	$L__BB0_50;
	sub.f32 	%f362, %f142, %f521;
	mul.f32 	%f363, %f362, 0f3FB8AA3B;
	ex2.approx.f32 	%f364, %f363;
	mul.f32 	%f529, %f364, %f529;
	bra.uni 	$L__BB0_51;
$L__BB0_50:
	sub.f32 	%f365, %f521, %f142;
	mul.f32 	%f366, %f365, 0f3FB8AA3B;
	ex2.approx.f32 	%f367, %f366;
	mul.f32 	%f528, %f528, %f367;
	mov.f32 	%f521, %f142;
$L__BB0_51:
	add.f32 	%f531, %f528, %f529;
	mov.b32 	%r84, %f521;
	shfl.sync.bfly.b32	%r85|%p42, %r84, 1, 31, -1;
	mov.b32 	%f150, %r85;
	mov.b32 	%r86, %f531;
	shfl.sync.bfly.b32	%r87|%p43, %r86, 1, 31, -1;
	mov.b32 	%f532, %r87;
	setp.lt.f32 	%p44, %f521, %f150;
	@%p44 bra 	$L__BB0_53;
	sub.f32 	%f368, %f150, %f521;
	mul.f32 	%f369, %f368, 0f3FB8AA3B;
	ex2.approx.f32 	%f370, %f369;
	mul.f32 	%f532, %f370, %f532;
	bra.uni 	$L__BB0_54;
$L__BB0_53:
	sub.f32 	%f371, %f521, %f150;
	mul.f32 	%f372, %f371, 0f3FB8AA3B;
	ex2.approx.f32 	%f373, %f372;
	mul.f32 	%f531, %f531, %f373;
	mov.f32 	%f521, %f150;
$L__BB0_54:
	setp.ge.s32 	%p45, %r107, %r3;
	add.f32 	%f374, %f531, %f532;
	and.b32  	%r88, %r107, 31;
	setp.eq.s32 	%p46, %r88, 0;
	selp.f32 	%f157, %f374, %f117, %p46;
	selp.f32 	%f158, %f521, %f506, %p46;
	bar.sync 	0;
	@%p45 bra 	$L__BB0_61;
	mul.lo.s32 	%r18, %r33, %r1;
	not.b32 	%r89, %r107;
	add.s32 	%r19, %r3, %r89;
	and.b32  	%r90, %r19, 96;
	setp.eq.s32 	%p47, %r90, 96;
	@%p47 bra 	$L__BB0_58;
	shr.u32 	%r91, %r19, 5;
	add.s32 	%r92, %r91, 1;
	and.b32  	%r93, %r92, 3;
	shl.b32 	%r94, %r107, 2;
	add.s32 	%r104, %r18, %r94;
	neg.s32 	%r103, %r93;
	shl.b32 	%r95, %r92, 5;
	and.b32  	%r96, %r95, 96;
	add.s32 	%r107, %r107, %r96;
$L__BB0_57:
	.pragma "nounroll";
	mul.wide.s32 	%rd11, %r104, 4;
	add.s64 	%rd12, %rd1, %rd11;
	add.s64 	%rd13, %rd2, %rd11;
	ld.global.nc.v4.f32 	{%f375, %f376, %f377, %f378}, [%rd13];
	sub.f32 	%f379, %f375, %f158;
	mul.f32 	%f380, %f379, 0f3FB8AA3B;
	ex2.approx.f32 	%f381, %f380;
	div.rn.f32 	%f382, %f381, %f157;
	sub.f32 	%f383, %f376, %f158;
	mul.f32 	%f384, %f383, 0f3FB8AA3B;
	ex2.approx.f32 	%f385, %f384;
	div.rn.f32 	%f386, %f385, %f157;
	sub.f32 	%f387, %f377, %f158;
	mul.f32 	%f388, %f387, 0f3FB8AA3B;
	ex2.approx.f32 	%f389, %f388;
	div.rn.f32 	%f390, %f389, %f157;
	sub.f32 	%f391, %f378, %f158;
	mul.f32 	%f392, %f391, 0f3FB8AA3B;
	ex2.approx.f32 	%f393, %f392;
	div.rn.f32 	%f394, %f393, %f157;
	st.global.v4.f32 	[%rd12], {%f382, %f386, %f390, %f394};
	add.s32 	%r104, %r104, 128;
	add.s32 	%r103, %r103, 1;
	setp.ne.s32 	%p48, %r103, 0;
	@%p48 bra 	$L__BB0_57;
$L__BB0_58:
	setp.lt.u32 	%p49, %r19, 96;
	@%p49 bra 	$L__BB0_61;
	shl.b32 	%r97, %r107, 2;
	add.s32 	%r106, %r18, %r97;
$L__BB0_60:
	mul.wide.s32 	%rd14, %r106, 4;
	add.s64 	%rd15, %rd2, %rd14;
	ld.global.nc.v4.f32 	{%f395, %f396, %f397, %f398}, [%rd15];
	sub.f32 	%f399, %f395, %f158;
	mul.f32 	%f400, %f399, 0f3FB8AA3B;
	ex2.approx.f32 	%f401, %f400;
	div.rn.f32 	%f402, %f401, %f157;
	sub.f32 	%f403, %f396, %f158;
	mul.f32 	%f404, %f403, 0f3FB8AA3B;
	ex2.approx.f32 	%f405, %f404;
	div.rn.f32 	%f406, %f405, %f157;
	sub.f32 	%f407, %f397, %f158;
	mul.f32 	%f408, %f407, 0f3FB8AA3B;
	ex2.approx.f32 	%f409, %f408;
	div.rn.f32 	%f410, %f409, %f157;
	sub.f32 	%f411, %f398, %f158;
	mul.f32 	%f412, %f411, 0f3FB8AA3B;
	ex2.approx.f32 	%f413, %f412;
	div.rn.f32 	%f414, %f413, %f157;
	add.s64 	%rd16, %rd1, %rd14;
	st.global.v4.f32 	[%rd16], {%f402, %f406, %f410, %f414};
	ld.global.nc.v4.f32 	{%f415, %f416, %f417, %f418}, [%rd15+512];
	sub.f32 	%f419, %f415, %f158;
	mul.f32 	%f420, %f419, 0f3FB8AA3B;
	ex2.approx.f32 	%f421, %f420;
	div.rn.f32 	%f422, %f421, %f157;
	sub.f32 	%f423, %f416, %f158;
	mul.f32 	%f424, %f423, 0f3FB8AA3B;
	ex2.approx.f32 	%f425, %f424;
	div.rn.f32 	%f426, %f425, %f157;
	sub.f32 	%f427, %f417, %f158;
	mul.f32 	%f428, %f427, 0f3FB8AA3B;
	ex2.approx.f32 	%f429, %f428;
	div.rn.f32 	%f430, %f429, %f157;
	sub.f32 	%f431, %f418, %f158;
	mul.f32 	%f432, %f431, 0f3FB8AA3B;
	ex2.approx.f32 	%f433, %f432;
	div.rn.f32 	%f434, %f433, %f157;
	st.global.v4.f32 	[%rd16+512], {%f422, %f426, %f430, %f434};
	ld.global.nc.v4.f32 	{%f435, %f436, %f437, %f438}, [%rd15+1024];
	sub.f32 	%f439, %f435, %f158;
	mul.f32 	%f440, %f439, 0f3FB8AA3B;
	ex2.approx.f32 	%f441, %f440;
	div.rn.f32 	%f442, %f441, %f157;
	sub.f32 	%f443, %f436, %f158;
	mul.f32 	%f444, %f443, 0f3FB8AA3B;
	ex2.approx.f32 	%f445, %f444;
	div.rn.f32 	%f446, %f445, %f157;
	sub.f32 	%f447, %f437, %f158;
	mul.f32 	%f448, %f447, 0f3FB8AA3B;
	ex2.approx.f32 	%f449, %f448;
	div.rn.f32 	%f450, %f449, %f157;
	sub.f32 	%f451, %f438, %f158;
	mul.f32 	%f452, %f451, 0f3FB8AA3B;
	ex2.approx.f32 	%f453, %f452;
	div.rn.f32 	%f454, %f453, %f157;
	st.global.v4.f32 	[%rd16+1024], {%f442, %f446, %f450, %f454};
	ld.global.nc.v4.f32 	{%f455, %f456, %f457, %f458}, [%rd15+1536];
	sub.f32 	%f459, %f455, %f158;
	mul.f32 	%f460, %f459, 0f3FB8AA3B;
	ex2.approx.f32 	%f461, %f460;
	div.rn.f32 	%f462, %f461, %f157;
	sub.f32 	%f463, %f456, %f158;
	mul.f32 	%f464, %f463, 0f3FB8AA3B;
	ex2.approx.f32 	%f465, %f464;
	div.rn.f32 	%f466, %f465, %f157;
	sub.f32 	%f467, %f457, %f158;
	mul.f32 	%f468, %f467, 0f3FB8AA3B;
	ex2.approx.f32 	%f469, %f468;
	div.rn.f32 	%f470, %f469, %f157;
	sub.f32 	%f471, %f458, %f158;
	mul.f32 	%f472, %f471, 0f3FB8AA3B;
	ex2.approx.f32 	%f473, %f472;
	div.rn.f32 	%f474, %f473, %f157;
	st.global.v4.f32 	[%rd16+1536], {%f462, %f466, %f470, %f474};
	add.s32 	%r107, %r107, 128;
	add.s32 	%r106, %r106, 512;
	setp.lt.s32 	%p50, %r107, %r3;
	@%p50 bra 	$L__BB0_60;
$L__BB0_61:
	ret;

}


// ===== COMPILED SASS (sm_100) =====

	.target	sm_100

	.elftype	@"ET_EXEC"


//--------------------- .note.nv.tkinfo           --------------------------
	.section	.note.nv.tkinfo,"",@"SHT_NOTE"
	.sectionflags	@"SHF_NOTE_NV_TKINFO"
	.tkinfo
        /*0018*/ 	.word	0x00000002
        /*0030*/ 	.string	""
        /*0030*/ 	.string	"ptxas"
        /*0030*/ 	.string	"Cuda compilation tools, release 13.0, V13.0.88"
        /*0030*/ 	.string	"Build cuda_13.0.r13.0/compiler.36424714_0"
        /*0030*/ 	.string	"-arch sm_100 -m 64 "



//--------------------- .note.nv.cuinfo           --------------------------
	.section	.note.nv.cuinfo,"",@"SHT_NOTE"
	.sectionflags	@"SHF_NOTE_NV_CUINFO"
        /*0018*/ 	.short	0x0002
        /*001a*/ 	.short	0x0064
        /*001c*/ 	.short	0x0082
	.zero		2


//--------------------- .nv.info                  --------------------------
	.section	.nv.info,"",@"SHT_CUDA_INFO"
	.align	4


	//----- nvinfo : EIATTR_REGCOUNT
	.align		4
        /*0000*/ 	.byte	0x04, 0x2f
        /*0002*/ 	.short	(.L_1 - .L_0)
	.align		4
.L_0:
        /*0004*/ 	.word	index@(_Z39softmax_kernel_by_coalsced_warp_combineIfEvPT_S1_ii)
        /*0008*/ 	.word	0x00000020


	//----- nvinfo : EIATTR_FRAME_SIZE
	.align		4
.L_1:
        /*000c*/ 	.byte	0x04, 0x11
        /*000e*/ 	.short	(.L_3 - .L_2)
	.align		4
.L_2:
        /*0010*/ 	.word	index@($__internal_0_$__cuda_sm3x_div_rn_noftz_f32_slowpath)
        /*0014*/ 	.word	0x00000000


	//----- nvinfo : EIATTR_FRAME_SIZE
	.align		4
.L_3:
        /*0018*/ 	.byte	0x04, 0x11
        /*001a*/ 	.short	(.L_5 - .L_4)
	.align		4
.L_4:
        /*001c*/ 	.word	index@(_Z39softmax_kernel_by_coalsced_warp_combineIfEvPT_S1_ii)
        /*0020*/ 	.word	0x00000000


	//----- nvinfo : EIATTR_MIN_STACK_SIZE
	.align		4
.L_5:
        /*0024*/ 	.byte	0x04, 0x12
        /*0026*/ 	.short	(.L_7 - .L_6)
	.align		4
.L_6:
        /*0028*/ 	.word	index@(_Z39softmax_kernel_by_coalsced_warp_combineIfEvPT_S1_ii)
        /*002c*/ 	.word	0x00000000
.L_7:


//--------------------- .nv.compat                --------------------------
	.section	.nv.compat,"",@"SHT_CUDA_COMPAT_INFO"
	.align	4
        /*0000*/ 	.byte	0x02, 0x09, 0x00, 0x00, 0x02, 0x02, 0x01, 0x00, 0x02, 0x05, 0x05, 0x00, 0x03, 0x07, 0x01, 0x01
        /*0010*/ 	.byte	0x02, 0x03, 0x00, 0x00, 0x02, 0x06, 0x01, 0x00, 0x04, 0x0b, 0x08, 0x00, 0x01, 0x00, 0x00, 0x00
        /*0020*/ 	.byte	0x00, 0x00, 0x00, 0x00


//--------------------- .nv.info._Z39softmax_kernel_by_coalsced_warp_combineIfEvPT_S1_ii --------------------------
	.section	.nv.info._Z39softmax_kernel_by_coalsced_warp_combineIfEvPT_S1_ii,"",@"SHT_CUDA_INFO"
	.sectionflags	@""
	.align	4


	//----- nvinfo : EIATTR_CUDA_API_VERSION
	.align		4
        /*0000*/ 	.byte	0x04, 0x37
        /*0002*/ 	.short	(.L_9 - .L_8)
.L_8:
        /*0004*/ 	.word	0x00000082


	//----- nvinfo : EIATTR_KPARAM_INFO
	.align		4
.L_9:
        /*0008*/ 	.byte	0x04, 0x17
        /*000a*/ 	.short	(.L_11 - .L_10)
.L_10:
        /*000c*/ 	.word	0x00000000
        /*0010*/ 	.short	0x0003
        /*0012*/ 	.short	0x0014
        /*0014*/ 	.byte	0x00, 0xf0, 0x11, 0x00


	//----- nvinfo : EIATTR_KPARAM_INFO
	.align		4
.L_11:
        /*0018*/ 	.byte	0x04, 0x17
        /*001a*/ 	.short	(.L_13 - .L_12)
.L_12:
        /*001c*/ 	.word	0x00000000
        /*0020*/ 	.short	0x0002
        /*0022*/ 	.short	0x0010
        /*0024*/ 	.byte	0x00, 0xf0, 0x11, 0x00


	//----- nvinfo : EIATTR_KPARAM_INFO
	.align		4
.L_13:
        /*0028*/ 	.byte	0x04, 0x17
        /*002a*/ 	.short	(.L_15 - .L_14)
.L_14:
        /*002c*/ 	.word	0x00000000
        /*0030*/ 	.short	0x0001
        /*0032*/ 	.short	0x0008
        /*0034*/ 	.byte	0x00, 0xf5, 0x21, 0x00


	//----- nvinfo : EIATTR_KPARAM_INFO
	.align		4
.L_15:
        /*0038*/ 	.byte	0x04, 0x17
        /*003a*/ 	.short	(.L_17 - .L_16)
.L_16:
        /*003c*/ 	.word	0x00000000
        /*0040*/ 	.short	0x0000
        /*0042*/ 	.short	0x0000
        /*0044*/ 	.byte	0x00, 0xf5, 0x21, 0x00


	//----- nvinfo : EIATTR_SPARSE_MMA_MASK
	.align		4
.L_17:
        /*0048*/ 	.byte	0x03, 0x50
        /*004a*/ 	.short	0x0000


	//----- nvinfo : EIATTR_MAXREG_COUNT
	.align		4
        /*004c*/ 	.byte	0x03, 0x1b
        /*004e*/ 	.short	0x00ff


	//----- nvinfo : EIATTR_NUM_BARRIERS
	.align		4
        /*0050*/ 	.byte	0x02, 0x4c
        /*0052*/ 	.byte	0x01
	.zero		1


	//----- nvinfo : EIATTR_MERCURY_ISA_VERSION
	.align		4
        /*0054*/ 	.byte	0x03, 0x5f
        /*0056*/ 	.short	0x0101


	//----- nvinfo : EIATTR_COOP_GROUP_MASK_REGIDS
	.align		4
        /*0058*/ 	.byte	0x04, 0x29
        /*005a*/ 	.short	(.L_19 - .L_18)


	//   ....[0]....
.L_18:
        /*005c*/ 	.word	0xffffffff


	//   ....[1]....
        /*0060*/ 	.word	0xffffffff


	//   ....[2]....
        /*0064*/ 	.word	0xffffffff


	//   ....[3]....
        /*0068*/ 	.word	0xffffffff


	//   ....[4]....
        /*006c*/ 	.word	0xffffffff


	//   ....[5]....
        /*0070*/ 	.word	0xffffffff


	//   ....[6]....
        /*0074*/ 	.word	0xffffffff


	//   ....[7]....
        /*0078*/ 	.word	0xffffffff


	//   ....[8]....
        /*007c*/ 	.word	0xffffffff


	//   ....[9]....
        /*0080*/ 	.word	0xffffffff


	//   ....[10]....
        /*0084*/ 	.word	0xffffffff


	//   ....[11]....
        /*0088*/ 	.word	0xffffffff


	//   ....[12]....
        /*008c*/ 	.word	0xffffffff


	//   ....[13]....
        /*0090*/ 	.word	0xffffffff


	//   ....[14]....
        /*0094*/ 	.word	0xffffffff


	//   ....[15]....
        /*0098*/ 	.word	0xffffffff


	//   ....[16]....
        /*009c*/ 	.word	0xffffffff


	//   ....[17]....
        /*00a0*/ 	.word	0xffffffff


	//   ....[18]....
        /*00a4*/ 	.word	0xffffffff


	//   ....[19]....
        /*00a8*/ 	.word	0xffffffff


	//----- nvinfo : EIATTR_COOP_GROUP_INSTR_OFFSETS
	.align		4
.L_19:
        /*00ac*/ 	.byte	0x04, 0x28
        /*00ae*/ 	.short	(.L_21 - .L_20)


	//   ....[0]....
.L_20:
        /*00b0*/ 	.word	0x000020c0


	//   ....[1]....
        /*00b4*/ 	.word	0x000020e0


	//   ....[2]....
        /*00b8*/ 	.word	0x00002220


	//   ....[3]....
        /*00bc*/ 	.word	0x00002250


	//   ....[4]....
        /*00c0*/ 	.word	0x00002390


	//   ....[5]....
        /*00c4*/ 	.word	0x000023c0


	//   ....[6]....
        /*00c8*/ 	.word	0x00002500


	//   ....[7]....
        /*00cc*/ 	.word	0x00002530


	//   ....[8]....
        /*00d0*/ 	.word	0x00002670


	//   ....[9]....
        /*00d4*/ 	.word	0x000026a0


	//   ....[10]....
        /*00d8*/ 	.word	0x000027e0


	//   ....[11]....
        /*00dc*/ 	.word	0x00002820


	//   ....[12]....
        /*00e0*/ 	.word	0x00002970


	//   ....[13]....
        /*00e4*/ 	.word	0x000029a0


	//   ....[14]....
        /*00e8*/ 	.word	0x00002ae0


	//   ....[15]....
        /*00ec*/ 	.word	0x00002b10


	//   ....[16]....
        /*00f0*/ 	.word	0x00002c50


	//   ....[17]....
        /*00f4*/ 	.word	0x00002c80


	//   ....[18]....
        /*00f8*/ 	.word	0x00002dc0


	//   ....[19]....
        /*00fc*/ 	.word	0x00002df0


	//----- nvinfo : EIATTR_VRC_CTA_INIT_COUNT
	.align		4
.L_21:
        /*0100*/ 	.byte	0x02, 0x4a
	.zero		1
	.zero		1


	//----- nvinfo : EIATTR_EXIT_INSTR_OFFSETS
	.align		4
        /*0104*/ 	.byte	0x04, 0x1c
        /*0106*/ 	.short	(.L_23 - .L_22)


	//   ....[0]....
.L_22:
        /*0108*/ 	.word	0x00000040


	//   ....[1]....
        /*010c*/ 	.word	0x00002f50


	//   ....[2]....
        /*0110*/ 	.word	0x00003600


	//   ....[3]....
        /*0114*/ 	.word	0x00004a20


	//----- nvinfo : EIATTR_CRS_STACK_SIZE
	.align		4
.L_23:
        /*0118*/ 	.byte	0x04, 0x1e
        /*011a*/ 	.short	(.L_25 - .L_24)
.L_24:
        /*011c*/ 	.word	0x00000000


	//----- nvinfo : EIATTR_CBANK_PARAM_SIZE
	.align		4
.L_25:
        /*0120*/ 	.byte	0x03, 0x19
        /*0122*/ 	.short	0x0018


	//----- nvinfo : EIATTR_PARAM_CBANK
	.align		4
        /*0124*/ 	.byte	0x04, 0x0a
        /*0126*/ 	.short	(.L_27 - .L_26)
	.align		4
.L_26:
        /*0128*/ 	.word	index@(.nv.constant0._Z39softmax_kernel_by_coalsced_warp_combineIfEvPT_S1_ii)
        /*012c*/ 	.short	0x0380
        /*012e*/ 	.short	0x0018


	//----- nvinfo : EIATTR_SW_WAR
	.align		4
.L_27:
        /*0130*/ 	.byte	0x04, 0x36
        /*0132*/ 	.short	(.L_29 - .L_28)
.L_28:
        /*0134*/ 	.word	0x00000008
.L_29:


//--------------------- .nv.callgraph             --------------------------
	.section	.nv.callgraph,"",@"SHT_CUDA_CALLGRAPH"
	.align	4
	.sectionentsize	8
	.align		4
        /*0000*/ 	.word	0x00000000
	.align		4
        /*0004*/ 	.word	0xffffffff
	.align		4
        /*0008*/ 	.word	0x00000000
	.align		4
        /*000c*/ 	.word	0xfffffffe
	.align		4
        /*0010*/ 	.word	0x00000000
	.align		4
        /*0014*/ 	.word	0xfffffffd
	.align		4
        /*0018*/ 	.word	0x00000000
	.align		4
        /*001c*/ 	.word	0xfffffffc


//--------------------- .text._Z39softmax_kernel_by_coalsced_warp_combineIfEvPT_S1_ii --------------------------
	.section	.text._Z39softmax_kernel_by_coalsced_warp_combineIfEvPT_S1_ii,"ax",@progbits
	.align	128
        .global         _Z39softmax_kernel_by_coalsced_warp_combineIfEvPT_S1_ii
        .type           _Z39softmax_kernel_by_coalsced_warp_combineIfEvPT_S1_ii,@function
        .size           _Z39softmax_kernel_by_coalsced_warp_combineIfEvPT_S1_ii,(.L_x_93 - _Z39softmax_kernel_by_coalsced_warp_combineIfEvPT_S1_ii)
        .other          _Z39softmax_kernel_by_coalsced_warp_combineIfEvPT_S1_ii,@"STO_CUDA_ENTRY STV_DEFAULT"
_Z39softmax_kernel_by_coalsced_warp_combineIfEvPT_S1_ii:
.text._Z39softmax_kernel_by_coalsced_warp_combineIfEvPT_S1_ii:
[----:B------:R-:W-:Y:S08]  /*0000*/  LDC R1, c[0x0][0x37c] ;  /* 0x0000df00ff017b82 */ /* 0x000ff00000000800 */
[----:B------:R-:W0:Y:S08]  /*0010*/  S2UR UR4, SR_CTAID.X ;  /* 0x00000000000479c3 */ /* 0x000e300000002500 */
[----:B------:R-:W0:Y:S02]  /*0020*/  LDC R0, c[0x0][0x394] ;  /* 0x0000e500ff007b82 */ /* 0x000e240000000800 */
[----:B0-----:R-:W-:-:S13]  /*0030*/  ISETP.LE.AND P0, PT, R0, UR4, PT ;  /* 0x0000000400007c0c */ /* 0x001fda000bf03270 */
[----:B------:R-:W-:Y:S05]  /*0040*/  @P0 EXIT ;  /* 0x000000000000094d */ /* 0x000fea0003800000 */
[----:B------:R-:W0:Y:S01]  /*0050*/  LDC R7, c[0x0][0x390] ;  /* 0x0000e400ff077b82 */ /* 0x000e220000000800 */
[----:B------:R-:W1:Y:S01]  /*0060*/  S2R R5, SR_TID.Y ;  /* 0x0000000000057919 */ /* 0x000e620000002200 */
[----:B------:R-:W2:Y:S01]  /*0070*/  LDCU.64 UR6, c[0x0][0x358] ;  /* 0x00006b00ff0677ac */ /* 0x000ea20008000a00 */
[----:B------:R-:W-:Y:S01]  /*0080*/  BSSY.RECONVERGENT B0, `(.L_x_0) ;  /* 0x0000203000007945 */ /* 0x000fe20003800200 */
[----:B------:R-:W-:Y:S02]  /*0090*/  MOV R16, 0xff800000 ;  /* 0xff80000000107802 */ /* 0x000fe40000000f00 */
[----:B0-----:R-:W-:-:S04]  /*00a0*/  SHF.R.S32.HI R0, RZ, 0x1f, R7 ;  /* 0x0000001fff007819 */ /* 0x001fc80000011407 */
[----:B------:R-:W-:-:S04]  /*00b0*/  LEA.HI R0, R0, R7, RZ, 0x2 ;  /* 0x0000000700007211 */ /* 0x000fc800078f10ff */
[----:B------:R-:W-:Y:S01]  /*00c0*/  SHF.R.S32.HI R4, RZ, 0x2, R0 ;  /* 0x00000002ff047819 */ /* 0x000fe20000011400 */
[----:B------:R-:W-:-:S03]  /*00d0*/  HFMA2 R0, -RZ, RZ, 0, 0 ;  /* 0x00000000ff007431 */ /* 0x000fc600000001ff */
[----:B-1----:R-:W-:-:S13]  /*00e0*/  ISETP.GE.AND P0, PT, R5, R4, PT ;  /* 0x000000040500720c */ /* 0x002fda0003f06270 */
[----:B--2---:R-:W-:Y:S05]  /*00f0*/  @P0 BRA `(.L_x_1) ;  /* 0x0000001c00ec0947 */ /* 0x004fea0003800000 */
[----:B------:R-:W-:Y:S01]  /*0100*/  LOP3.LUT R3, RZ, R5, RZ, 0x33, !PT ;  /* 0x00000005ff037212 */ /* 0x000fe200078e33ff */
[----:B------:R-:W-:Y:S01]  /*0110*/  BSSY.RECONVERGENT B1, `(.L_x_2) ;  /* 0x000016c000017945 */ /* 0x000fe20003800200 */
[----:B------:R-:W-:Y:S02]  /*0120*/  MOV R6, 0xff800000 ;  /* 0xff80000000067802 */ /* 0x000fe40000000f00 */
[----:B------:R-:W-:Y:S01]  /*0130*/  IADD3 R2, PT, PT, R4, R3, RZ ;  /* 0x0000000304027210 */ /* 0x000fe20007ffe0ff */
[----:B------:R-:W-:Y:S01]  /*0140*/  IMAD R3, R7, UR4, RZ ;  /* 0x0000000407037c24 */ /* 0x000fe2000f8e02ff */
[----:B------:R-:W-:Y:S02]  /*0150*/  MOV R17, RZ ;  /* 0x000000ff00117202 */ /* 0x000fe40000000f00 */
[----:B------:R-:W-:Y:S02]  /*0160*/  ISETP.GE.U32.AND P0, PT, R2, 0x60, PT ;  /* 0x000000600200780c */ /* 0x000fe40003f06070 */
[----:B------:R-:W-:-:S02]  /*0170*/  MOV R7, R5 ;  /* 0x0000000500077202 */ /* 0x000fc40000000f00 */
[----:B------:R-:W-:Y:S02]  /*0180*/  MOV R16, 0xff800000 ;  /* 0xff80000000107802 */ /* 0x000fe40000000f00 */
[----:B------:R-:W-:-:S07]  /*0190*/  LEA.HI R0, R2, 0x1, RZ, 0x1b ;  /* 0x0000000102007811 */ /* 0x000fce00078fd8ff */
[----:B------:R-:W-:Y:S05]  /*01a0*/  @!P0 BRA `(.L_x_3) ;  /* 0x0000001400888947 */ /* 0x000fea0003800000 */
[----:B------:R-:W0:Y:S01]  /*01b0*/  LDC.64 R6, c[0x0][0x380] ;  /* 0x0000e000ff067b82 */ /* 0x000e220000000a00 */
[----:B------:R-:W-:-:S05]  /*01c0*/  LEA R27, R5, R3, 0x2 ;  /* 0x00000003051b7211 */ /* 0x000fca00078e10ff */
[----:B0-----:R-:W-:-:S05]  /*01d0*/  IMAD.WIDE R6, R27, 0x4, R6 ;  /* 0x000000041b067825 */ /* 0x001fca00078e0206 */
[----:B------:R-:W2:Y:S04]  /*01e0*/  LDG.E.128.CONSTANT R8, desc[UR6][R6.64] ;  /* 0x0000000606087981 */ /* 0x000ea8000c1e9d00 */
[----:B------:R-:W3:Y:S04]  /*01f0*/  LDG.E.128.CONSTANT R12, desc[UR6][R6.64+0x200] ;  /* 0x00020006060c7981 */ /* 0x000ee8000c1e9d00 */
[----:B------:R-:W4:Y:S04]  /*0200*/  LDG.E.128.CONSTANT R16, desc[UR6][R6.64+0x400] ;  /* 0x0004000606107981 */ /* 0x000f28000c1e9d00 */
[----:B------:R0:W5:Y:S01]  /*0210*/  LDG.E.128.CONSTANT R20, desc[UR6][R6.64+0x600] ;  /* 0x0006000606147981 */ /* 0x000162000c1e9d00 */
[----:B------:R-:W-:Y:S01]  /*0220*/  PLOP3.LUT P0, PT, PT, PT, PT, 0x80, 0x8 ;  /* 0x000000000008781c */ /* 0x000fe20003f0f070 */
[----:B------:R-:W-:Y:S01]  /*0230*/  HFMA2 R29, -RZ, RZ, 0, 0 ;  /* 0x00000000ff1d7431 */ /* 0x000fe200000001ff */
[----:B0-----:R-:W-:-:S02]  /*0240*/  MOV R6, 0xff800000 ;  /* 0xff80000000067802 */ /* 0x001fc40000000f00 */
[----:B--2---:R-:W-:-:S04]  /*0250*/  FMNMX3 R24, R8, -INF , R9, !PT ;  /* 0xff80000008187876 */ /* 0x004fc80007800009 */
[----:B------:R-:W-:-:S04]  /*0260*/  FMNMX3 R24, R24, R10, R11, !PT ;  /* 0x0000000a18187276 */ /* 0x000fc8000780000b */
[----:B------:R-:W-:Y:S01]  /*0270*/  FSETP.GT.AND P2, PT, R24, -INF , PT ;  /* 0xff8000001800780b */ /* 0x000fe20003f44000 */
[--C-:B------:R-:W-:Y:S01]  /*0280*/  FADD R8, R8, -R24.reuse ;  /* 0x8000001808087221 */ /* 0x100fe20000000000 */
[----:B------:R-:W-:Y:S01]  /*0290*/  FADD R9, R9, -R24 ;  /* 0x8000001809097221 */ /* 0x000fe20000000000 */
[----:B---3--:R-:W-:Y:S02]  /*02a0*/  FMNMX3 R7, R24, R12, R13, !PT ;  /* 0x0000000c18077276 */ /* 0x008fe4000780000d */
[----:B------:R-:W-:Y:S01]  /*02b0*/  FMUL R8, R8, 1.4426950216293334961 ;  /* 0x3fb8aa3b08087820 */ /* 0x000fe20000400000 */
[----:B------:R-:W-:Y:S01]  /*02c0*/  FMUL R9, R9, 1.4426950216293334961 ;  /* 0x3fb8aa3b09097820 */ /* 0x000fe20000400000 */
[----:B------:R-:W-:-:S03]  /*02d0*/  FMNMX3 R7, R7, R14, R15, !PT ;  /* 0x0000000e07077276 */ /* 0x000fc6000780000f */
[----:B------:R-:W-:Y:S02]  /*02e0*/  FSETP.GEU.AND P3, PT, R8, -126, PT ;  /* 0xc2fc00000800780b */ /* 0x000fe40003f6e000 */
[----:B------:R-:W-:Y:S01]  /*02f0*/  FSETP.GEU.AND P4, PT, R9, -126, PT ;  /* 0xc2fc00000900780b */ /* 0x000fe20003f8e000 */
[----:B------:R-:W-:Y:S01]  /*0300*/  @P2 FADD R25, -R24, -INF ;  /* 0xff80000018192421 */ /* 0x000fe20000000100 */
[----:B------:R-:W-:Y:S01]  /*0310*/  @P2 MOV R6, R24 ;  /* 0x0000001800062202 */ /* 0x000fe20000000f00 */
[--C-:B------:R-:W-:Y:S01]  /*0320*/  FADD R14, R14, -R7.reuse ;  /* 0x800000070e0e7221 */ /* 0x100fe20000000000 */
[----:B------:R-:W-:Y:S01]  /*0330*/  FADD R15, R15, -R7 ;  /* 0x800000070f0f7221 */ /* 0x000fe20000000000 */
[----:B------:R-:W-:Y:S01]  /*0340*/  @P2 FMUL R28, R25, 1.4426950216293334961 ;  /* 0x3fb8aa3b191c2820 */ /* 0x000fe20000400000 */
[--C-:B------:R-:W-:Y:S01]  /*0350*/  FADD R25, R10, -R24.reuse ;  /* 0x800000180a197221 */ /* 0x100fe20000000000 */
[----:B------:R-:W-:Y:S01]  /*0360*/  FSETP.GT.AND P6, PT, R7, R6, PT ;  /* 0x000000060700720b */ /* 0x000fe20003fc4000 */
[----:B------:R-:W-:Y:S01]  /*0370*/  FADD R24, R11, -R24 ;  /* 0x800000180b187221 */ /* 0x000fe20000000000 */
[----:B------:R-:W-:Y:S01]  /*0380*/  FMUL R14, R14, 1.4426950216293334961 ;  /* 0x3fb8aa3b0e0e7820 */ /* 0x000fe20000400000 */
[----:B------:R-:W-:Y:S01]  /*0390*/  @P2 FSETP.GEU.AND P1, PT, R28, -126, PT ;  /* 0xc2fc00001c00280b */ /* 0x000fe20003f2e000 */
[----:B------:R-:W-:Y:S01]  /*03a0*/  FMUL R25, R25, 1.4426950216293334961 ;  /* 0x3fb8aa3b19197820 */ /* 0x000fe20000400000 */
[----:B------:R-:W-:Y:S01]  /*03b0*/  @!P3 FMUL R8, R8, 0.5 ;  /* 0x3f0000000808b820 */ /* 0x000fe20000400000 */
[----:B------:R-:W-:Y:S01]  /*03c0*/  @!P4 FMUL R9, R9, 0.5 ;  /* 0x3f0000000909c820 */ /* 0x000fe20000400000 */
[----:B------:R-:W-:Y:S01]  /*03d0*/  @P2 PLOP3.LUT P0, PT, P1, PT, PT, 0x80, 0x8 ;  /* 0x000000000008281c */ /* 0x000fe20000f0f070 */
[----:B------:R-:W-:Y:S01]  /*03e0*/  FMUL R24, R24, 1.4426950216293334961 ;  /* 0x3fb8aa3b18187820 */ /* 0x000fe20000400000 */
[----:B------:R-:W-:Y:S01]  /*03f0*/  FSETP.GEU.AND P1, PT, R25, -126, PT ;  /* 0xc2fc00001900780b */ /* 0x000fe20003f2e000 */
[----:B------:R-:W0:Y:S01]  /*0400*/  MUFU.EX2 R26, R8 ;  /* 0x00000008001a7308 */ /* 0x000e220000000800 */
[----:B------:R-:W-:-:S07]  /*0410*/  FMUL R15, R15, 1.4426950216293334961 ;  /* 0x3fb8aa3b0f0f7820 */ /* 0x000fce0000400000 */
[----:B------:R-:W1:Y:S02]  /*0420*/  MUFU.EX2 R11, R9 ;  /* 0x00000009000b7308 */ /* 0x000e640000000800 */
[----:B------:R-:W-:Y:S02]  /*0430*/  @!P0 FMUL R28, R28, 0.5 ;  /* 0x3f0000001c1c8820 */ /* 0x000fe40000400000 */
[----:B------:R-:W-:-:S04]  /*0440*/  @!P1 FMUL R25, R25, 0.5 ;  /* 0x3f00000019199820 */ /* 0x000fc80000400000 */
[----:B------:R2:W3:Y:S01]  /*0450*/  @P2 MUFU.EX2 R10, R28 ;  /* 0x0000001c000a2308 */ /* 0x0004e20000000800 */
[----:B0-----:R-:W-:-:S07]  /*0460*/  @!P3 FMUL R26, R26, R26 ;  /* 0x0000001a1a1ab220 */ /* 0x001fce0000400000 */
[----:B------:R-:W0:Y:S01]  /*0470*/  MUFU.EX2 R8, R25 ;  /* 0x0000001900087308 */ /* 0x000e220000000800 */
[----:B-1----:R-:W-:Y:S01]  /*0480*/  @!P4 FMUL R11, R11, R11 ;  /* 0x0000000b0b0bc220 */ /* 0x002fe20000400000 */
[----:B--2---:R-:W-:-:S04]  /*0490*/  LOP3.LUT R28, R0, 0xffffffc, RZ, 0xc0, !PT ;  /* 0x0ffffffc001c7812 */ /* 0x004fc800078ec0ff */
[----:B------:R-:W-:Y:S01]  /*04a0*/  IADD3 R28, PT, PT, -R28, 0x4, RZ ;  /* 0x000000041c1c7810 */ /* 0x000fe20007ffe1ff */
[----:B---3--:R-:W-:Y:S01]  /*04b0*/  @!P0 FMUL R10, R10, R10 ;  /* 0x0000000a0a0a8220 */ /* 0x008fe20000400000 */
[----:B------:R-:W-:-:S03]  /*04c0*/  PLOP3.LUT P0, PT, PT, PT, PT, 0x80, 0x8 ;  /* 0x000000000008781c */ /* 0x000fc60003f0f070 */
[----:B------:R-:W-:Y:S01]  /*04d0*/  @P2 FMUL R29, RZ, R10 ;  /* 0x0000000aff1d2220 */ /* 0x000fe20000400000 */
[----:B------:R-:W-:Y:S01]  /*04e0*/  @P6 FADD R10, R6, -R7 ;  /* 0x80000007060a6221 */ /* 0x000fe20000000000 */
[----:B------:R-:W-:Y:S02]  /*04f0*/  FSETP.GEU.AND P2, PT, R24, -126, PT ;  /* 0xc2fc00001800780b */ /* 0x000fe40003f4e000 */
[----:B------:R-:W-:Y:S01]  /*0500*/  FADD R26, R26, R29 ;  /* 0x0000001d1a1a7221 */ /* 0x000fe20000000000 */
[----:B------:R-:W-:Y:S01]  /*0510*/  @P6 FMUL R10, R10, 1.4426950216293334961 ;  /* 0x3fb8aa3b0a0a6820 */ /* 0x000fe20000400000 */
[----:B0-----:R-:W-:Y:S01]  /*0520*/  @!P1 FMUL R8, R8, R8 ;  /* 0x0000000808089220 */ /* 0x001fe20000400000 */
[----:B------:R-:W-:Y:S01]  /*0530*/  @P6 MOV R6, R7 ;  /* 0x0000000700066202 */ /* 0x000fe20000000f00 */
[----:B------:R-:W-:Y:S01]  /*0540*/  FADD R9, R26, R11 ;  /* 0x0000000b1a097221 */ /* 0x000fe20000000000 */
[--C-:B------:R-:W-:Y:S01]  /*0550*/  FADD R11, R12, -R7.reuse ;  /* 0x800000070c0b7221 */ /* 0x100fe20000000000 */
[----:B------:R-:W-:Y:S01]  /*0560*/  @P6 FSETP.GEU.AND P3, PT, R10, -126, PT ;  /* 0xc2fc00000a00680b */ /* 0x000fe20003f6e000 */
[----:B------:R-:W-:Y:S01]  /*0570*/  FADD R12, R13, -R7 ;  /* 0x800000070d0c7221 */ /* 0x000fe20000000000 */
[----:B------:R-:W-:Y:S01]  /*0580*/  FADD R8, R9, R8 ;  /* 0x0000000809087221 */ /* 0x000fe20000000000 */
[----:B------:R-:W-:Y:S01]  /*0590*/  FMUL R11, R11, 1.4426950216293334961 ;  /* 0x3fb8aa3b0b0b7820 */ /* 0x000fe20000400000 */
[----:B------:R-:W-:Y:S01]  /*05a0*/  @P6 PLOP3.LUT P0, PT, P3, PT, PT, 0x80, 0x8 ;  /* 0x000000000008681c */ /* 0x000fe20001f0f070 */
[----:B------:R-:W-:Y:S01]  /*05b0*/  @!P2 FMUL R24, R24, 0.5 ;  /* 0x3f0000001818a820 */ /* 0x000fe20000400000 */
[----:B----4-:R-:W-:Y:S01]  /*05c0*/  FMNMX3 R9, R7, R16, R17, !PT ;  /* 0x0000001007097276 */ /* 0x010fe20007800011 */
[----:B------:R-:W-:Y:S01]  /*05d0*/  FMUL R12, R12, 1.4426950216293334961 ;  /* 0x3fb8aa3b0c0c7820 */ /* 0x000fe20000400000 */
[----:B------:R-:W-:Y:S01]  /*05e0*/  FSETP.GEU.AND P4, PT, R11, -126, PT ;  /* 0xc2fc00000b00780b */ /* 0x000fe20003f8e000 */
[----:B------:R-:W0:Y:S01]  /*05f0*/  MUFU.EX2 R13, R24 ;  /* 0x00000018000d7308 */ /* 0x000e220000000800 */
[----:B------:R-:W-:-:S02]  /*0600*/  FMNMX3 R9, R9, R18, R19, !PT ;  /* 0x0000001209097276 */ /* 0x000fc40007800013 */
[----:B------:R-:W-:Y:S02]  /*0610*/  FSETP.GEU.AND P5, PT, R12, -126, PT ;  /* 0xc2fc00000c00780b */ /* 0x000fe40003fae000 */
[----:B------:R-:W-:Y:S02]  /*0620*/  FSETP.GT.AND P1, PT, R9, R6, PT ;  /* 0x000000060900720b */ /* 0x000fe40003f24000 */
[----:B------:R-:W-:Y:S01]  /*0630*/  FSETP.GEU.AND P3, PT, R14, -126, PT ;  /* 0xc2fc00000e00780b */ /* 0x000fe20003f6e000 */
[----:B------:R-:W-:-:S04]  /*0640*/  @!P0 FMUL R10, R10, 0.5 ;  /* 0x3f0000000a0a8820 */ /* 0x000fc80000400000 */
[----:B------:R-:W-:Y:S02]  /*0650*/  @!P4 FMUL R11, R11, 0.5 ;  /* 0x3f0000000b0bc820 */ /* 0x000fe40000400000 */
[----:B------:R-:W1:Y:S02]  /*0660*/  @P6 MUFU.EX2 R10, R10 ;  /* 0x0000000a000a6308 */ /* 0x000e640000000800 */
[----:B------:R-:W-:Y:S01]  /*0670*/  @!P5 FMUL R12, R12, 0.5 ;  /* 0x3f0000000c0cd820 */ /* 0x000fe20000400000 */
[----:B0-----:R-:W-:Y:S01]  /*0680*/  @!P2 FMUL R13, R13, R13 ;  /* 0x0000000d0d0da220 */ /* 0x001fe20000400000 */
[----:B------:R-:W-:Y:S01]  /*0690*/  @P1 FADD R7, R6, -R9 ;  /* 0x8000000906071221 */ /* 0x000fe20000000000 */
[----:B------:R-:W-:Y:S01]  /*06a0*/  FSETP.GEU.AND P2, PT, R15, -126, PT ;  /* 0xc2fc00000f00780b */ /* 0x000fe20003f4e000 */
[----:B------:R-:W-:Y:S01]  /*06b0*/  @!P3 FMUL R14, R14, 0.5 ;  /* 0x3f0000000e0eb820 */ /* 0x000fe20000400000 */
[----:B------:R-:W-:Y:S01]  /*06c0*/  FADD R13, R8, R13 ;  /* 0x0000000d080d7221 */ /* 0x000fe20000000000 */
[----:B------:R-:W0:Y:S01]  /*06d0*/  MUFU.EX2 R11, R11 ;  /* 0x0000000b000b7308 */ /* 0x000e220000000800 */
[----:B------:R-:W-:Y:S01]  /*06e0*/  @P1 FMUL R7, R7, 1.4426950216293334961 ;  /* 0x3fb8aa3b07071820 */ /* 0x000fe20000400000 */
[----:B------:R-:W-:Y:S01]  /*06f0*/  FADD R8, R16, -R9 ;  /* 0x8000000910087221 */ /* 0x000fe20000000000 */
[----:B-----5:R-:W-:-:S02]  /*0700*/  FMNMX3 R16, R9, R20, R21, !PT ;  /* 0x0000001409107276 */ /* 0x020fc40007800015 */
[----:B------:R-:W-:Y:S01]  /*0710*/  @P1 MOV R6, R9 ;  /* 0x0000000900061202 */ /* 0x000fe20000000f00 */
[----:B------:R-:W-:Y:S01]  /*0720*/  FMUL R8, R8, 1.4426950216293334961 ;  /* 0x3fb8aa3b08087820 */ /* 0x000fe20000400000 */
[----:B------:R-:W-:Y:S01]  /*0730*/  FMNMX3 R16, R16, R22, R23, !PT ;  /* 0x0000001610107276 */ /* 0x000fe20007800017 */
[----:B------:R-:W2:Y:S01]  /*0740*/  MUFU.EX2 R12, R12 ;  /* 0x0000000c000c7308 */ /* 0x000ea20000000800 */
[----:B-1----:R-:W-:Y:S01]  /*0750*/  @!P0 FMUL R10, R10, R10 ;  /* 0x0000000a0a0a8220 */ /* 0x002fe20000400000 */
[----:B------:R-:W-:Y:S01]  /*0760*/  PLOP3.LUT P0, PT, PT, PT, PT, 0x80, 0x8 ;  /* 0x000000000008781c */ /* 0x000fe20003f0f070 */
[----:B------:R-:W-:Y:S01]  /*0770*/  @!P2 FMUL R15, R15, 0.5 ;  /* 0x3f0000000f0fa820 */ /* 0x000fe20000400000 */
[----:B------:R-:W-:Y:S01]  /*0780*/  FADD R20, -R16, R20 ;  /* 0x0000001410147221 */ /* 0x000fe20000000100 */
[----:B------:R-:W-:Y:S01]  /*0790*/  @P6 FMUL R13, R13, R10 ;  /* 0x0000000a0d0d6220 */ /* 0x000fe20000400000 */
[----:B------:R-:W-:Y:S01]  /*07a0*/  @P1 FSETP.GEU.AND P6, PT, R7, -126, PT ;  /* 0xc2fc00000700180b */ /* 0x000fe20003fce000 */
[----:B------:R-:W-:Y:S01]  /*07b0*/  FADD R10, R17, -R9 ;  /* 0x80000009110a7221 */ /* 0x000fe20000000000 */
[----:B------:R-:W1:Y:S01]  /*07c0*/  MUFU.EX2 R14, R14 ;  /* 0x0000000e000e7308 */ /* 0x000e620000000800 */
[----:B0-----:R-:W-:Y:S01]  /*07d0*/  @!P4 FMUL R11, R11, R11 ;  /* 0x0000000b0b0bc220 */ /* 0x001fe20000400000 */
[----:B------:R-:W-:Y:S01]  /*07e0*/  @P1 PLOP3.LUT P0, PT, P6, PT, PT, 0x80, 0x8 ;  /* 0x000000000008181c */ /* 0x000fe2000370f070 */
[----:B------:R-:W-:Y:S01]  /*07f0*/  FMUL R10, R10, 1.4426950216293334961 ;  /* 0x3fb8aa3b0a0a7820 */ /* 0x000fe20000400000 */
[----:B------:R-:W-:Y:S01]  /*0800*/  FSETP.GEU.AND P6, PT, R8, -126, PT ;  /* 0xc2fc00000800780b */ /* 0x000fe20003fce000 */
[----:B------:R-:W-:Y:S01]  /*0810*/  FADD R11, R11, R13 ;  /* 0x0000000d0b0b7221 */ /* 0x000fe20000000000 */
[----:B------:R-:W-:Y:S01]  /*0820*/  FMUL R20, R20, 1.4426950216293334961 ;  /* 0x3fb8aa3b14147820 */ /* 0x000fe20000400000 */
[----:B------:R-:W-:Y:S01]  /*0830*/  FADD R21, -R16, R21 ;  /* 0x0000001510157221 */ /* 0x000fe20000000100 */
[----:B------:R-:W0:Y:S01]  /*0840*/  MUFU.EX2 R15, R15 ;  /* 0x0000000f000f7308 */ /* 0x000e220000000800 */
[----:B--2---:R-:W-:Y:S01]  /*0850*/  @!P5 FMUL R12, R12, R12 ;  /* 0x0000000c0c0cd220 */ /* 0x004fe20000400000 */
[----:B------:R-:W-:Y:S01]  /*0860*/  FSETP.GEU.AND P5, PT, R10, -126, PT ;  /* 0xc2fc00000a00780b */ /* 0x000fe20003fae000 */
[----:B------:R-:W-:Y:S01]  /*0870*/  FADD R22, -R16, R22 ;  /* 0x0000001610167221 */ /* 0x000fe20000000100 */
[----:B------:R-:W-:Y:S01]  /*0880*/  FMUL R21, R21, 1.4426950216293334961 ;  /* 0x3fb8aa3b15157820 */ /* 0x000fe20000400000 */
[----:B------:R-:W-:Y:S01]  /*0890*/  FADD R13, R11, R12 ;  /* 0x0000000c0b0d7221 */ /* 0x000fe20000000000 */
[--C-:B------:R-:W-:Y:S01]  /*08a0*/  FADD R11, R18, -R9.reuse ;  /* 0x80000009120b7221 */ /* 0x100fe20000000000 */
[----:B------:R-:W-:Y:S01]  /*08b0*/  @!P0 FMUL R7, R7, 0.5 ;  /* 0x3f00000007078820 */ /* 0x000fe20000400000 */
[----:B------:R-:W-:Y:S01]  /*08c0*/  FADD R9, R19, -R9 ;  /* 0x8000000913097221 */ /* 0x000fe20000000000 */
[----:B------:R-:W-:Y:S01]  /*08d0*/  @!P6 FMUL R8, R8, 0.5 ;  /* 0x3f0000000808e820 */ /* 0x000fe20000400000 */
[----:B-1----:R-:W-:Y:S01]  /*08e0*/  @!P3 FMUL R14, R14, R14 ;  /* 0x0000000e0e0eb220 */ /* 0x002fe20000400000 */
[----:B------:R-:W-:Y:S01]  /*08f0*/  FSETP.GT.AND P3, PT, R16, R6, PT ;  /* 0x000000061000720b */ /* 0x000fe20003f64000 */
[----:B------:R-:W-:Y:S01]  /*0900*/  FMUL R11, R11, 1.4426950216293334961 ;  /* 0x3fb8aa3b0b0b7820 */ /* 0x000fe20000400000 */
[----:B------:R-:W1:Y:S01]  /*0910*/  @P1 MUFU.EX2 R7, R7 ;  /* 0x0000000700071308 */ /* 0x000e620000000800 */
[----:B------:R-:W-:Y:S01]  /*0920*/  FMUL R9, R9, 1.4426950216293334961 ;  /* 0x3fb8aa3b09097820 */ /* 0x000fe20000400000 */
[----:B------:R-:W-:Y:S01]  /*0930*/  @!P5 FMUL R10, R10, 0.5 ;  /* 0x3f0000000a0ad820 */ /* 0x000fe20000400000 */
[----:B------:R-:W-:Y:S01]  /*0940*/  FADD R14, R13, R14 ;  /* 0x0000000e0d0e7221 */ /* 0x000fe20000000000 */
[----:B------:R-:W-:Y:S01]  /*0950*/  FSETP.GEU.AND P4, PT, R11, -126, PT ;  /* 0xc2fc00000b00780b */ /* 0x000fe20003f8e000 */
[----:B0-----:R-:W-:Y:S01]  /*0960*/  @!P2 FMUL R15, R15, R15 ;  /* 0x0000000f0f0fa220 */ /* 0x001fe20000400000 */
[----:B------:R-:W-:Y:S01]  /*0970*/  FSETP.GEU.AND P2, PT, R9, -126, PT ;  /* 0xc2fc00000900780b */ /* 0x000fe20003f4e000 */
[----:B------:R-:W-:Y:S01]  /*0980*/  FMUL R22, R22, 1.4426950216293334961 ;  /* 0x3fb8aa3b16167820 */ /* 0x000fe20000400000 */
[----:B------:R-:W0:Y:S01]  /*0990*/  MUFU.EX2 R8, R8 ;  /* 0x0000000800087308 */ /* 0x000e220000000800 */
[----:B------:R-:W-:Y:S01]  /*09a0*/  FADD R15, R14, R15 ;  /* 0x0000000f0e0f7221 */ /* 0x000fe20000000000 */
[C---:B------:R-:W-:Y:S01]  /*09b0*/  FADD R23, -R16.reuse, R23 ;  /* 0x0000001710177221 */ /* 0x040fe20000000100 */
[----:B------:R-:W-:Y:S01]  /*09c0*/  @P3 FADD R12, -R16, R6 ;  /* 0x00000006100c3221 */ /* 0x000fe20000000100 */
[----:B------:R-:W-:-:S02]  /*09d0*/  @P3 MOV R6, R16 ;  /* 0x0000001000063202 */ /* 0x000fc40000000f00 */
[----:B------:R-:W-:Y:S01]  /*09e0*/  FMUL R23, R23, 1.4426950216293334961 ;  /* 0x3fb8aa3b17177820 */ /* 0x000fe20000400000 */
[----:B------:R-:W-:Y:S01]  /*09f0*/  @P3 FMUL R12, R12, 1.4426950216293334961 ;  /* 0x3fb8aa3b0c0c3820 */ /* 0x000fe20000400000 */
[----:B------:R-:W2:Y:S01]  /*0a00*/  MUFU.EX2 R10, R10 ;  /* 0x0000000a000a7308 */ /* 0x000ea20000000800 */
[----:B------:R-:W-:Y:S01]  /*0a10*/  @!P4 FMUL R11, R11, 0.5 ;  /* 0x3f0000000b0bc820 */ /* 0x000fe20000400000 */
[----:B-1----:R-:W-:Y:S01]  /*0a20*/  @!P0 FMUL R7, R7, R7 ;  /* 0x0000000707078220 */ /* 0x002fe20000400000 */
[----:B------:R-:W-:Y:S01]  /*0a30*/  PLOP3.LUT P0, PT, PT, PT, PT, 0x80, 0x8 ;  /* 0x000000000008781c */ /* 0x000fe20003f0f070 */
[----:B------:R-:W-:Y:S02]  /*0a40*/  @!P2 FMUL R9, R9, 0.5 ;  /* 0x3f0000000909a820 */ /* 0x000fe40000400000 */
[----:B------:R-:W-:Y:S01]  /*0a50*/  @P1 FMUL R15, R15, R7 ;  /* 0x000000070f0f1220 */ /* 0x000fe20000400000 */
[----:B------:R-:W-:Y:S01]  /*0a60*/  FSETP.GEU.AND P1, PT, R20, -126, PT ;  /* 0xc2fc00001400780b */ /* 0x000fe20003f2e000 */
[----:B------:R-:W1:Y:S01]  /*0a70*/  MUFU.EX2 R11, R11 ;  /* 0x0000000b000b7308 */ /* 0x000e620000000800 */
[----:B0-----:R-:W-:Y:S01]  /*0a80*/  @!P6 FMUL R8, R8, R8 ;  /* 0x000000080808e220 */ /* 0x001fe20000400000 */
[----:B------:R-:W-:-:S02]  /*0a90*/  @P3 FSETP.GEU.AND P6, PT, R12, -126, PT ;  /* 0xc2fc00000c00380b */ /* 0x000fc40003fce000 */
[----:B------:R-:W-:Y:S01]  /*0aa0*/  IADD3 R7, PT, PT, R5, 0x80, RZ ;  /* 0x0000008005077810 */ /* 0x000fe20007ffe0ff */
[----:B------:R-:W-:Y:S01]  /*0ab0*/  FADD R15, R8, R15 ;  /* 0x0000000f080f7221 */ /* 0x000fe20000000000 */
[----:B------:R-:W-:Y:S02]  /*0ac0*/  @P3 PLOP3.LUT P0, PT, P6, PT, PT, 0x80, 0x8 ;  /* 0x000000000008381c */ /* 0x000fe4000370f070 */
[----:B------:R-:W-:Y:S01]  /*0ad0*/  FSETP.GEU.AND P6, PT, R21, -126, PT ;  /* 0xc2fc00001500780b */ /* 0x000fe20003fce000 */
[----:B--2---:R-:W-:Y:S01]  /*0ae0*/  @!P5 FMUL R10, R10, R10 ;  /* 0x0000000a0a0ad220 */ /* 0x004fe20000400000 */
[----:B------:R-:W-:Y:S01]  /*0af0*/  FSETP.GEU.AND P5, PT, R22, -126, PT ;  /* 0xc2fc00001600780b */ /* 0x000fe20003fae000 */
[----:B------:R-:W0:Y:S01]  /*0b00*/  MUFU.EX2 R9, R9 ;  /* 0x0000000900097308 */ /* 0x000e220000000800 */
[----:B------:R-:W-:Y:S01]  /*0b10*/  @!P1 FMUL R20, R20, 0.5 ;  /* 0x3f00000014149820 */ /* 0x000fe20000400000 */
[----:B------:R-:W-:Y:S01]  /*0b20*/  FADD R10, R15, R10 ;  /* 0x0000000a0f0a7221 */ /* 0x000fe20000000000 */
[----:B-1----:R-:W-:Y:S01]  /*0b30*/  @!P4 FMUL R11, R11, R11 ;  /* 0x0000000b0b0bc220 */ /* 0x002fe20000400000 */
[----:B------:R-:W-:-:S04]  /*0b40*/  FSETP.GEU.AND P4, PT, R23, -126, PT ;  /* 0xc2fc00001700780b */ /* 0x000fc80003f8e000 */
[----:B------:R-:W-:Y:S01]  /*0b50*/  @!P0 FMUL R12, R12, 0.5 ;  /* 0x3f0000000c0c8820 */ /* 0x000fe20000400000 */
[----:B------:R-:W1:Y:S01]  /*0b60*/  MUFU.EX2 R20, R20 ;  /* 0x0000001400147308 */ /* 0x000e620000000800 */
[----:B------:R-:W-:Y:S01]  /*0b70*/  @!P6 FMUL R21, R21, 0.5 ;  /* 0x3f0000001515e820 */ /* 0x000fe20000400000 */
[----:B------:R-:W-:Y:S01]  /*0b80*/  FADD R10, R10, R11 ;  /* 0x0000000b0a0a7221 */ /* 0x000fe20000000000 */
[----:B------:R-:W-:-:S05]  /*0b90*/  @!P5 FMUL R22, R22, 0.5 ;  /* 0x3f0000001616d820 */ /* 0x000fca0000400000 */
[----:B------:R-:W2:Y:S01]  /*0ba0*/  @P3 MUFU.EX2 R12, R12 ;  /* 0x0000000c000c3308 */ /* 0x000ea20000000800 */
[----:B0-----:R-:W-:Y:S01]  /*0bb0*/  @!P2 FMUL R9, R9, R9 ;  /* 0x000000090909a220 */ /* 0x001fe20000400000 */
[----:B------:R-:W-:-:S03]  /*0bc0*/  @!P4 FMUL R23, R23, 0.5 ;  /* 0x3f0000001717c820 */ /* 0x000fc60000400000 */
[----:B------:R-:W-:-:S03]  /*0bd0*/  FADD R9, R10, R9 ;  /* 0x000000090a097221 */ /* 0x000fc60000000000 */
[----:B------:R-:W0:Y:S01]  /*0be0*/  MUFU.EX2 R8, R21 ;  /* 0x0000001500087308 */ /* 0x000e220000000800 */
[----:B-1----:R-:W-:-:S07]  /*0bf0*/  @!P1 FMUL R20, R20, R20 ;  /* 0x0000001414149220 */ /* 0x002fce0000400000 */
[----:B------:R-:W1:Y:S01]  /*0c00*/  MUFU.EX2 R22, R22 ;  /* 0x0000001600167308 */ /* 0x000e620000000800 */
[----:B--2---:R-:W-:Y:S01]  /*0c10*/  @!P0 FMUL R12, R12, R12 ;  /* 0x0000000c0c0c8220 */ /* 0x004fe20000400000 */
[----:B------:R-:W-:-:S03]  /*0c20*/  ISETP.NE.AND P0, PT, R28, RZ, PT ;  /* 0x000000ff1c00720c */ /* 0x000fc60003f05270 */
[----:B------:R-:W-:-:S03]  /*0c30*/  @P3 FMUL R9, R9, R12 ;  /* 0x0000000c09093220 */ /* 0x000fc60000400000 */
[----:B------:R-:W2:Y:S01]  /*0c40*/  MUFU.EX2 R10, R23 ;  /* 0x00000017000a7308 */ /* 0x000ea20000000800 */
[----:B------:R-:W-:Y:S01]  /*0c50*/  FADD R9, R20, R9 ;  /* 0x0000000914097221 */ /* 0x000fe20000000000 */
[----:B0-----:R-:W-:-:S04]  /*0c60*/  @!P6 FMUL R8, R8, R8 ;  /* 0x000000080808e220 */ /* 0x001fc80000400000 */
[----:B------:R-:W-:Y:S01]  /*0c70*/  FADD R9, R9, R8 ;  /* 0x0000000809097221 */ /* 0x000fe20000000000 */
[----:B-1----:R-:W-:-:S04]  /*0c80*/  @!P5 FMUL R22, R22, R22 ;  /* 0x000000161616d220 */ /* 0x002fc80000400000 */
[----:B------:R-:W-:Y:S01]  /*0c90*/  FADD R9, R9, R22 ;  /* 0x0000001609097221 */ /* 0x000fe20000000000 */
[----:B--2---:R-:W-:-:S04]  /*0ca0*/  @!P4 FMUL R10, R10, R10 ;  /* 0x0000000a0a0ac220 */ /* 0x004fc80000400000 */
[----:B------:R-:W-:Y:S01]  /*0cb0*/  FADD R17, R9, R10 ;  /* 0x0000000a09117221 */ /* 0x000fe20000000000 */
[----:B------:R-:W-:Y:S06]  /*0cc0*/  @!P0 BRA `(.L_x_3) ;  /* 0x0000000800c08947 */ /* 0x000fec0003800000 */
[----:B------:R-:W0:Y:S01]  /*0cd0*/  LDC.64 R24, c[0x0][0x380] ;  /* 0x0000e000ff187b82 */ /* 0x000e220000000a00 */
[----:B------:R-:W-:-:S07]  /*0ce0*/  IADD3 R27, PT, PT, R27, 0x200, RZ ;  /* 0x000002001b1b7810 */ /* 0x000fce0007ffe0ff */
.L_x_4:
[----:B0-----:R-:W-:-:S05]  /*0cf0*/  IMAD.WIDE R20, R27, 0x4, R24 ;  /* 0x000000041b147825 */ /* 0x001fca00078e0218 */
[----:B------:R-:W2:Y:S04]  /*0d00*/  LDG.E.128.CONSTANT R8, desc[UR6][R20.64] ;  /* 0x0000000614087981 */ /* 0x000ea8000c1e9d00 */
[----:B------:R-:W3:Y:S01]  /*0d10*/  LDG.E.128.CONSTANT R12, desc[UR6][R20.64+0x200] ;  /* 0x00020006140c7981 */ /* 0x000ee2000c1e9d00 */
[----:B------:R-:W-:Y:S02]  /*0d20*/  PLOP3.LUT P0, PT, PT, PT, PT, 0x80, 0x8 ;  /* 0x000000000008781c */ /* 0x000fe40003f0f070 */
[----:B--2---:R-:W-:-:S04]  /*0d30*/  FMNMX3 R26, R16, R8, R9, !PT ;  /* 0x00000008101a7276 */ /* 0x004fc80007800009 */
[----:B------:R-:W-:-:S04]  /*0d40*/  FMNMX3 R26, R26, R10, R11, !PT ;  /* 0x0000000a1a1a7276 */ /* 0x000fc8000780000b */
[----:B------:R-:W-:Y:S01]  /*0d50*/  FSETP.GT.AND P1, PT, R26, R6, PT ;  /* 0x000000061a00720b */ /* 0x000fe20003f24000 */
[----:B------:R-:W-:-:S12]  /*0d60*/  FADD R8, R8, -R26 ;  /* 0x8000001a08087221 */ /* 0x000fd80000000000 */
[----:B------:R-:W-:-:S04]  /*0d70*/  @P1 FADD R16, R6, -R26 ;  /* 0x8000001a06101221 */ /* 0x000fc80000000000 */
[----:B------:R-:W-:Y:S01]  /*0d80*/  @P1 FMUL R16, R16, 1.4426950216293334961 ;  /* 0x3fb8aa3b10101820 */ /* 0x000fe20000400000 */
[----:B------:R-:W-:-:S04]  /*0d90*/  FMUL R29, R8, 1.4426950216293334961 ;  /* 0x3fb8aa3b081d7820 */ /* 0x000fc80000400000 */
[----:B------:R-:W-:-:S04]  /*0da0*/  @P1 FSETP.GEU.AND P2, PT, R16, -126, PT ;  /* 0xc2fc00001000180b */ /* 0x000fc80003f4e000 */
[----:B------:R-:W-:Y:S02]  /*0db0*/  @P1 PLOP3.LUT P0, PT, P2, PT, PT, 0x80, 0x8 ;  /* 0x000000000008181c */ /* 0x000fe4000170f070 */
[----:B------:R-:W-:-:S11]  /*0dc0*/  FSETP.GEU.AND P2, PT, R29, -126, PT ;  /* 0xc2fc00001d00780b */ /* 0x000fd60003f4e000 */
[----:B------:R-:W-:Y:S02]  /*0dd0*/  @!P0 FMUL R16, R16, 0.5 ;  /* 0x3f00000010108820 */ /* 0x000fe40000400000 */
[----:B------:R-:W-:Y:S02]  /*0de0*/  @!P2 FMUL R29, R29, 0.5 ;  /* 0x3f0000001d1da820 */ /* 0x000fe40000400000 */
[----:B------:R-:W0:Y:S08]  /*0df0*/  @P1 MUFU.EX2 R18, R16 ;  /* 0x0000001000121308 */ /* 0x000e300000000800 */
[----:B------:R-:W1:Y:S01]  /*0e00*/  MUFU.EX2 R8, R29 ;  /* 0x0000001d00087308 */ /* 0x000e620000000800 */
[----:B0-----:R-:W-:-:S04]  /*0e10*/  @!P0 FMUL R18, R18, R18 ;  /* 0x0000001212128220 */ /* 0x001fc80000400000 */
[----:B------:R-:W-:Y:S01]  /*0e20*/  @P1 FMUL R17, R17, R18 ;  /* 0x0000001211111220 */ /* 0x000fe20000400000 */
[----:B-1----:R-:W-:-:S04]  /*0e30*/  @!P2 FMUL R8, R8, R8 ;  /* 0x000000080808a220 */ /* 0x002fc80000400000 */
[----:B------:R-:W-:Y:S02]  /*0e40*/  FADD R8, R8, R17 ;  /* 0x0000001108087221 */ /* 0x000fe40000000000 */
[----:B------:R-:W2:Y:S04]  /*0e50*/  LDG.E.128.CONSTANT R16, desc[UR6][R20.64+0x400] ;  /* 0x0004000614107981 */ /* 0x000ea8000c1e9d00 */
[----:B------:R-:W4:Y:S01]  /*0e60*/  LDG.E.128.CONSTANT R20, desc[UR6][R20.64+0x600] ;  /* 0x0006000614147981 */ /* 0x000f22000c1e9d00 */
[----:B------:R-:W-:-:S04]  /*0e70*/  FADD R9, R9, -R26 ;  /* 0x8000001a09097221 */ /* 0x000fc80000000000 */
[----:B------:R-:W-:-:S05]  /*0e80*/  FMUL R9, R9, 1.4426950216293334961 ;  /* 0x3fb8aa3b09097820 */ /* 0x000fca0000400000 */
[----:B------:R-:W-:-:S13]  /*0e90*/  FSETP.GEU.AND P0, PT, R9, -126, PT ;  /* 0xc2fc00000900780b */ /* 0x000fda0003f0e000 */
[----:B------:R-:W-:-:S04]  /*0ea0*/  @!P0 FMUL R9, R9, 0.5 ;  /* 0x3f00000009098820 */ /* 0x000fc80000400000 */
[----:B------:R-:W0:Y:S01]  /*0eb0*/  MUFU.EX2 R29, R9 ;  /* 0x00000009001d7308 */ /* 0x000e220000000800 */
[----:B------:R-:W-:-:S04]  /*0ec0*/  FADD R10, R10, -R26 ;  /* 0x8000001a0a0a7221 */ /* 0x000fc80000000000 */
[----:B------:R-:W-:Y:S01]  /*0ed0*/  FMUL R10, R10, 1.4426950216293334961 ;  /* 0x3fb8aa3b0a0a7820 */ /* 0x000fe20000400000 */
[----:B0-----:R-:W-:-:S04]  /*0ee0*/  @!P0 FMUL R29, R29, R29 ;  /* 0x0000001d1d1d8220 */ /* 0x001fc80000400000 */
[----:B------:R-:W-:Y:S01]  /*0ef0*/  FSETP.GEU.AND P0, PT, R10, -126, PT ;  /* 0xc2fc00000a00780b */ /* 0x000fe20003f0e000 */
[----:B------:R-:W-:-:S12]  /*0f00*/  FADD R8, R8, R29 ;  /* 0x0000001d08087221 */ /* 0x000fd80000000000 */
[----:B------:R-:W-:-:S04]  /*0f10*/  @!P0 FMUL R10, R10, 0.5 ;  /* 0x3f0000000a0a8820 */ /* 0x000fc80000400000 */
[----:B------:R-:W0:Y:S01]  /*0f20*/  MUFU.EX2 R29, R10 ;  /* 0x0000000a001d7308 */ /* 0x000e220000000800 */
[----:B------:R-:W-:-:S04]  /*0f30*/  FADD R11, R11, -R26 ;  /* 0x8000001a0b0b7221 */ /* 0x000fc80000000000 */
[----:B------:R-:W-:Y:S01]  /*0f40*/  FMUL R11, R11, 1.4426950216293334961 ;  /* 0x3fb8aa3b0b0b7820 */ /* 0x000fe20000400000 */
[----:B---3--:R-:W-:Y:S02]  /*0f50*/  FMNMX3 R9, R26, R12, R13, !PT ;  /* 0x0000000c1a097276 */ /* 0x008fe4000780000d */
[----:B------:R-:W-:Y:S02]  /*0f60*/  @P1 MOV R6, R26 ;  /* 0x0000001a00061202 */ /* 0x000fe40000000f00 */
[----:B------:R-:W-:Y:S01]  /*0f70*/  FMNMX3 R9, R9, R14, R15, !PT ;  /* 0x0000000e09097276 */ /* 0x000fe2000780000f */
[----:B0-----:R-:W-:Y:S01]  /*0f80*/  @!P0 FMUL R29, R29, R29 ;  /* 0x0000001d1d1d8220 */ /* 0x001fe20000400000 */
[----:B------:R-:W-:Y:S02]  /*0f90*/  FSETP.GEU.AND P0, PT, R11, -126, PT ;  /* 0xc2fc00000b00780b */ /* 0x000fe40003f0e000 */
[----:B------:R-:W-:Y:S01]  /*0fa0*/  FSETP.GT.AND P1, PT, R9, R6, PT ;  /* 0x000000060900720b */ /* 0x000fe20003f24000 */
[----:B------:R-:W-:-:S10]  /*0fb0*/  FADD R8, R8, R29 ;  /* 0x0000001d08087221 */ /* 0x000fd40000000000 */
[----:B------:R-:W-:-:S04]  /*0fc0*/  @!P0 FMUL R11, R11, 0.5 ;  /* 0x3f0000000b0b8820 */ /* 0x000fc80000400000 */
[----:B------:R-:W0:Y:S01]  /*0fd0*/  MUFU.EX2 R29, R11 ;  /* 0x0000000b001d7308 */ /* 0x000e220000000800 */
[----:B------:R-:W-:-:S04]  /*0fe0*/  @P1 FADD R10, R6, -R9 ;  /* 0x80000009060a1221 */ /* 0x000fc80000000000 */
[----:B------:R-:W-:-:S05]  /*0ff0*/  @P1 FMUL R10, R10, 1.4426950216293334961 ;  /* 0x3fb8aa3b0a0a1820 */ /* 0x000fca0000400000 */
[----:B------:R-:W-:Y:S01]  /*1000*/  @P1 FSETP.GEU.AND P2, PT, R10, -126, PT ;  /* 0xc2fc00000a00180b */ /* 0x000fe20003f4e000 */
[----:B0-----:R-:W-:Y:S01]  /*1010*/  @!P0 FMUL R29, R29, R29 ;  /* 0x0000001d1d1d8220 */ /* 0x001fe20000400000 */
[----:B------:R-:W-:Y:S02]  /*1020*/  PLOP3.LUT P0, PT, PT, PT, PT, 0x80, 0x8 ;  /* 0x000000000008781c */ /* 0x000fe40003f0f070 */
[----:B------:R-:W-:Y:S01]  /*1030*/  @P1 PLOP3.LUT P0, PT, P2, PT, PT, 0x80, 0x8 ;  /* 0x000000000008181c */ /* 0x000fe2000170f070 */
[----:B------:R-:W-:-:S04]  /*1040*/  FADD R12, R12, -R9 ;  /* 0x800000090c0c7221 */ /* 0x000fc80000000000 */
[----:B------:R-:W-:-:S08]  /*1050*/  FMUL R12, R12, 1.4426950216293334961 ;  /* 0x3fb8aa3b0c0c7820 */ /* 0x000fd00000400000 */
[----:B------:R-:W-:-:S04]  /*1060*/  @!P0 FMUL R10, R10, 0.5 ;  /* 0x3f0000000a0a8820 */ /* 0x000fc80000400000 */
[----:B------:R-:W0:Y:S01]  /*1070*/  @P1 MUFU.EX2 R11, R10 ;  /* 0x0000000a000b1308 */ /* 0x000e220000000800 */
[----:B------:R-:W-:Y:S01]  /*1080*/  FADD R13, R13, -R9 ;  /* 0x800000090d0d7221 */ /* 0x000fe20000000000 */
[----:B------:R-:W-:-:S03]  /*1090*/  FSETP.GEU.AND P2, PT, R12, -126, PT ;  /* 0xc2fc00000c00780b */ /* 0x000fc60003f4e000 */
[----:B------:R-:W-:Y:S01]  /*10a0*/  FMUL R26, R13, 1.4426950216293334961 ;  /* 0x3fb8aa3b0d1a7820 */ /* 0x000fe20000400000 */
[----:B------:R-:W-:-:S04]  /*10b0*/  FADD R8, R8, R29 ;  /* 0x0000001d08087221 */ /* 0x000fc80000000000 */
[----:B------:R-:W-:Y:S01]  /*10c0*/  FSETP.GEU.AND P4, PT, R26, -126, PT ;  /* 0xc2fc00001a00780b */ /* 0x000fe20003f8e000 */
[----:B0-----:R-:W-:-:S04]  /*10d0*/  @!P0 FMUL R11, R11, R11 ;  /* 0x0000000b0b0b8220 */ /* 0x001fc80000400000 */
[----:B------:R-:W-:Y:S01]  /*10e0*/  @!P2 FMUL R12, R12, 0.5 ;  /* 0x3f0000000c0ca820 */ /* 0x000fe20000400000 */
[----:B------:R-:W-:-:S03]  /*10f0*/  @P1 FMUL R8, R11, R8 ;  /* 0x000000080b081220 */ /* 0x000fc60000400000 */
[----:B------:R-:W0:Y:S01]  /*1100*/  MUFU.EX2 R13, R12 ;  /* 0x0000000c000d7308 */ /* 0x000e220000000800 */
[----:B------:R-:W-:-:S03]  /*1110*/  @P1 MOV R6, R9 ;  /* 0x0000000900061202 */ /* 0x000fc60000000f00 */
[----:B------:R-:W-:-:S04]  /*1120*/  @!P4 FMUL R26, R26, 0.5 ;  /* 0x3f0000001a1ac820 */ /* 0x000fc80000400000 */
[----:B------:R-:W1:Y:S01]  /*1130*/  MUFU.EX2 R10, R26 ;  /* 0x0000001a000a7308 */ /* 0x000e620000000800 */
[--C-:B------:R-:W-:Y:S01]  /*1140*/  FADD R14, R14, -R9.reuse ;  /* 0x800000090e0e7221 */ /* 0x100fe20000000000 */
[----:B------:R-:W-:-:S03]  /*1150*/  FADD R15, R15, -R9 ;  /* 0x800000090f0f7221 */ /* 0x000fc60000000000 */
[----:B------:R-:W-:Y:S01]  /*1160*/  FMUL R14, R14, 1.4426950216293334961 ;  /* 0x3fb8aa3b0e0e7820 */ /* 0x000fe20000400000 */
[----:B0-----:R-:W-:-:S04]  /*1170*/  @!P2 FMUL R13, R13, R13 ;  /* 0x0000000d0d0da220 */ /* 0x001fc80000400000 */
[----:B------:R-:W-:Y:S01]  /*1180*/  FSETP.GEU.AND P3, PT, R14, -126, PT ;  /* 0xc2fc00000e00780b */ /* 0x000fe20003f6e000 */
[----:B-1----:R-:W-:Y:S01]  /*1190*/  @!P4 FMUL R10, R10, R10 ;  /* 0x0000000a0a0ac220 */ /* 0x002fe20000400000 */
[----:B------:R-:W-:-:S11]  /*11a0*/  PLOP3.LUT P5, PT, PT, PT, PT, 0x80, 0x8 ;  /* 0x000000000008781c */ /* 0x000fd60003faf070 */
[----:B------:R-:W-:Y:S01]  /*11b0*/  @!P3 FMUL R14, R14, 0.5 ;  /* 0x3f0000000e0eb820 */ /* 0x000fe20000400000 */
[----:B--2---:R-:W-:-:S04]  /*11c0*/  FMNMX3 R11, R9, R16, R17, !PT ;  /* 0x00000010090b7276 */ /* 0x004fc80007800011 */
[----:B------:R-:W-:-:S04]  /*11d0*/  FMNMX3 R11, R11, R18, R19, !PT ;  /* 0x000000120b0b7276 */ /* 0x000fc80007800013 */
[----:B------:R-:W-:Y:S01]  /*11e0*/  FSETP.GT.AND P6, PT, R11, R6, PT ;  /* 0x000000060b00720b */ /* 0x000fe20003fc4000 */
[----:B------:R-:W-:Y:S01]  /*11f0*/  FADD R9, R13, R8 ;  /* 0x000000080d097221 */ /* 0x000fe20000000000 */
[----:B------:R-:W-:-:S11]  /*1200*/  FMUL R13, R15, 1.4426950216293334961 ;  /* 0x3fb8aa3b0f0d7820 */ /* 0x000fd60000400000 */
[----:B------:R-:W-:-:S04]  /*1210*/  @P6 FADD R12, R6, -R11 ;  /* 0x8000000b060c6221 */ /* 0x000fc80000000000 */
[----:B------:R-:W-:Y:S01]  /*1220*/  @P6 FMUL R12, R12, 1.4426950216293334961 ;  /* 0x3fb8aa3b0c0c6820 */ /* 0x000fe20000400000 */
[----:B------:R-:W-:Y:S01]  /*1230*/  FSETP.GEU.AND P4, PT, R13, -126, PT ;  /* 0xc2fc00000d00780b */ /* 0x000fe20003f8e000 */
[----:B------:R-:W-:Y:S01]  /*1240*/  FADD R8, R9, R10 ;  /* 0x0000000a09087221 */ /* 0x000fe20000000000 */
[----:B------:R-:W-:Y:S02]  /*1250*/  FADD R10, R16, -R11 ;  /* 0x8000000b100a7221 */ /* 0x000fe40000000000 */
[----:B------:R-:W-:Y:S02]  /*1260*/  @P6 FSETP.GEU.AND P0, PT, R12, -126, PT ;  /* 0xc2fc00000c00680b */ /* 0x000fe40003f0e000 */
[----:B------:R-:W-:Y:S02]  /*1270*/  FMUL R10, R10, 1.4426950216293334961 ;  /* 0x3fb8aa3b0a0a7820 */ /* 0x000fe40000400000 */
[----:B------:R-:W-:Y:S01]  /*1280*/  @P6 PLOP3.LUT P5, PT, P0, PT, PT, 0x80, 0x8 ;  /* 0x000000000008681c */ /* 0x000fe200007af070 */
[----:B------:R-:W0:Y:S02]  /*1290*/  MUFU.EX2 R9, R14 ;  /* 0x0000000e00097308 */ /* 0x000e240000000800 */
[----:B------:R-:W-:-:S02]  /*12a0*/  FSETP.GEU.AND P0, PT, R10, -126, PT ;  /* 0xc2fc00000a00780b */ /* 0x000fc40003f0e000 */
[----:B------:R-:W-:Y:S01]  /*12b0*/  @!P4 FMUL R13, R13, 0.5 ;  /* 0x3f0000000d0dc820 */ /* 0x000fe20000400000 */
[--C-:B------:R-:W-:Y:S01]  /*12c0*/  FADD R15, R17, -R11.reuse ;  /* 0x8000000b110f7221 */ /* 0x100fe20000000000 */
[--C-:B------:R-:W-:Y:S01]  /*12d0*/  FADD R18, R18, -R11.reuse ;  /* 0x8000000b12127221 */ /* 0x100fe20000000000 */
[----:B------:R-:W-:Y:S01]  /*12e0*/  FADD R19, R19, -R11 ;  /* 0x8000000b13137221 */ /* 0x000fe20000000000 */
[----:B------:R-:W-:Y:S02]  /*12f0*/  @P6 MOV R6, R11 ;  /* 0x0000000b00066202 */ /* 0x000fe40000000f00 */
[----:B----4-:R-:W-:Y:S01]  /*1300*/  FMNMX3 R11, R11, R20, R21, !PT ;  /* 0x000000140b0b7276 */ /* 0x010fe20007800015 */
[----:B------:R-:W1:Y:S01]  /*1310*/  MUFU.EX2 R13, R13 ;  /* 0x0000000d000d7308 */ /* 0x000e620000000800 */
[----:B------:R-:W-:Y:S01]  /*1320*/  @!P5 FMUL R12, R12, 0.5 ;  /* 0x3f0000000c0cd820 */ /* 0x000fe20000400000 */
[----:B------:R-:W-:Y:S01]  /*1330*/  FMUL R15, R15, 1.4426950216293334961 ;  /* 0x3fb8aa3b0f0f7820 */ /* 0x000fe20000400000 */
[----:B------:R-:W-:Y:S01]  /*1340*/  FMNMX3 R16, R11, R22, R23, !PT ;  /* 0x000000160b107276 */ /* 0x000fe20007800017 */
[----:B------:R-:W-:Y:S01]  /*1350*/  @!P0 FMUL R10, R10, 0.5 ;  /* 0x3f0000000a0a8820 */ /* 0x000fe20000400000 */
[----:B------:R-:W-:-:S02]  /*1360*/  FMUL R11, R18, 1.4426950216293334961 ;  /* 0x3fb8aa3b120b7820 */ /* 0x000fc40000400000 */
[----:B------:R-:W-:Y:S01]  /*1370*/  FSETP.GT.AND P2, PT, R16, R6, PT ;  /* 0x000000061000720b */ /* 0x000fe20003f44000 */
[----:B------:R-:W2:Y:S01]  /*1380*/  @P6 MUFU.EX2 R12, R12 ;  /* 0x0000000c000c6308 */ /* 0x000ea20000000800 */
[----:B------:R-:W-:Y:S01]  /*1390*/  FSETP.GEU.AND P1, PT, R15, -126, PT ;  /* 0xc2fc00000f00780b */ /* 0x000fe20003f2e000 */
[----:B0-----:R-:W-:Y:S01]  /*13a0*/  @!P3 FMUL R9, R9, R9 ;  /* 0x000000090909b220 */ /* 0x001fe20000400000 */
[----:B------:R-:W-:-:S05]  /*13b0*/  FSETP.GEU.AND P3, PT, R11, -126, PT ;  /* 0xc2fc00000b00780b */ /* 0x000fca0003f6e000 */
[----:B------:R-:W0:Y:S01]  /*13c0*/  MUFU.EX2 R10, R10 ;  /* 0x0000000a000a7308 */ /* 0x000e220000000800 */
[----:B------:R-:W-:Y:S01]  /*13d0*/  FADD R8, R8, R9 ;  /* 0x0000000908087221 */ /* 0x000fe20000000000 */
[----:B-1----:R-:W-:Y:S02]  /*13e0*/  @!P4 FMUL R13, R13, R13 ;  /* 0x0000000d0d0dc220 */ /* 0x002fe40000400000 */
[----:B------:R-:W-:Y:S02]  /*13f0*/  @P2 FADD R17, -R16, R6 ;  /* 0x0000000610112221 */ /* 0x000fe40000000100 */
[----:B------:R-:W-:Y:S01]  /*1400*/  @!P1 FMUL R15, R15, 0.5 ;  /* 0x3f0000000f0f9820 */ /* 0x000fe20000400000 */
[----:B------:R-:W-:Y:S01]  /*1410*/  FADD R13, R8, R13 ;  /* 0x0000000d080d7221 */ /* 0x000fe20000000000 */
[----:B------:R-:W-:Y:S01]  /*1420*/  FMUL R14, R19, 1.4426950216293334961 ;  /* 0x3fb8aa3b130e7820 */ /* 0x000fe20000400000 */
[----:B--2---:R-:W-:Y:S01]  /*1430*/  @!P5 FMUL R12, R12, R12 ;  /* 0x0000000c0c0cd220 */ /* 0x004fe20000400000 */
[----:B------:R-:W-:Y:S01]  /*1440*/  @P2 FMUL R8, R17, 1.4426950216293334961 ;  /* 0x3fb8aa3b11082820 */ /* 0x000fe20000400000 */
[----:B------:R-:W-:Y:S01]  /*1450*/  @!P3 FMUL R11, R11, 0.5 ;  /* 0x3f0000000b0bb820 */ /* 0x000fe20000400000 */
[----:B------:R-:W1:Y:S01]  /*1460*/  MUFU.EX2 R15, R15 ;  /* 0x0000000f000f7308 */ /* 0x000e620000000800 */
[----:B------:R-:W-:Y:S01]  /*1470*/  FADD R9, -R16, R20 ;  /* 0x0000001410097221 */ /* 0x000fe20000000100 */
[----:B------:R-:W-:Y:S01]  /*1480*/  @P6 FMUL R13, R12, R13 ;  /* 0x0000000d0c0d6220 */ /* 0x000fe20000400000 */
[----:B------:R-:W-:-:S02]  /*1490*/  FSETP.GEU.AND P4, PT, R14, -126, PT ;  /* 0xc2fc00000e00780b */ /* 0x000fc40003f8e000 */
[----:B------:R-:W-:Y:S01]  /*14a0*/  @P2 FSETP.GEU.AND P6, PT, R8, -126, PT ;  /* 0xc2fc00000800280b */ /* 0x000fe20003fce000 */
[----:B0-----:R-:W-:Y:S01]  /*14b0*/  @!P0 FMUL R10, R10, R10 ;  /* 0x0000000a0a0a8220 */ /* 0x001fe20000400000 */
[----:B------:R-:W-:Y:S01]  /*14c0*/  FMUL R9, R9, 1.4426950216293334961 ;  /* 0x3fb8aa3b09097820 */ /* 0x000fe20000400000 */
[----:B------:R-:W-:Y:S01]  /*14d0*/  PLOP3.LUT P0, PT, PT, PT, PT, 0x80, 0x8 ;  /* 0x000000000008781c */ /* 0x000fe20003f0f070 */
[----:B------:R-:W0:Y:S01]  /*14e0*/  MUFU.EX2 R11, R11 ;  /* 0x0000000b000b7308 */ /* 0x000e220000000800 */
[----:B------:R-:W-:Y:S01]  /*14f0*/  @P2 PLOP3.LUT P0, PT, P6, PT, PT, 0x80, 0x8 ;  /* 0x000000000008281c */ /* 0x000fe2000370f070 */
[C---:B------:R-:W-:Y:S01]  /*1500*/  FADD R21, -R16.reuse, R21 ;  /* 0x0000001510157221 */ /* 0x040fe20000000100 */
[----:B------:R-:W-:Y:S01]  /*1510*/  FADD R22, -R16, R22 ;  /* 0x0000001610167221 */ /* 0x000fe20000000100 */
[----:B------:R-:W-:Y:S02]  /*1520*/  FSETP.GEU.AND P5, PT, R9, -126, PT ;  /* 0xc2fc00000900780b */ /* 0x000fe40003fae000 */
[----:B------:R-:W-:Y:S01]  /*1530*/  FMUL R21, R21, 1.4426950216293334961 ;  /* 0x3fb8aa3b15157820 */ /* 0x000fe20000400000 */
[----:B------:R-:W-:Y:S01]  /*1540*/  FMUL R22, R22, 1.4426950216293334961 ;  /* 0x3fb8aa3b16167820 */ /* 0x000fe20000400000 */
[----:B------:R-:W-:Y:S01]  /*1550*/  @!P4 FMUL R14, R14, 0.5 ;  /* 0x3f0000000e0ec820 */ /* 0x000fe20000400000 */
[----:B------:R-:W-:Y:S01]  /*1560*/  FADD R23, -R16, R23 ;  /* 0x0000001710177221 */ /* 0x000fe20000000100 */
[----:B-1----:R-:W-:Y:S01]  /*1570*/  @!P1 FMUL R15, R15, R15 ;  /* 0x0000000f0f0f9220 */ /* 0x002fe20000400000 */
[----:B------:R-:W-:-:S02]  /*1580*/  FSETP.GEU.AND P6, PT, R21, -126, PT ;  /* 0xc2fc00001500780b */ /* 0x000fc40003fce000 */
[----:B------:R-:W-:Y:S01]  /*1590*/  FSETP.GEU.AND P1, PT, R22, -126, PT ;  /* 0xc2fc00001600780b */ /* 0x000fe20003f2e000 */
[----:B------:R-:W-:Y:S01]  /*15a0*/  @!P0 FMUL R8, R8, 0.5 ;  /* 0x3f00000008088820 */ /* 0x000fe20000400000 */
[----:B------:R-:W-:Y:S01]  /*15b0*/  FMUL R23, R23, 1.4426950216293334961 ;  /* 0x3fb8aa3b17177820 */ /* 0x000fe20000400000 */
[----:B------:R-:W1:Y:S01]  /*15c0*/  MUFU.EX2 R14, R14 ;  /* 0x0000000e000e7308 */ /* 0x000e620000000800 */
[----:B------:R-:W-:Y:S01]  /*15d0*/  @!P5 FMUL R9, R9, 0.5 ;  /* 0x3f0000000909d820 */ /* 0x000fe20000400000 */
[----:B0-----:R-:W-:Y:S02]  /*15e0*/  @!P3 FMUL R11, R11, R11 ;  /* 0x0000000b0b0bb220 */ /* 0x001fe40000400000 */
[----:B------:R-:W-:-:S04]  /*15f0*/  FSETP.GEU.AND P3, PT, R23, -126, PT ;  /* 0xc2fc00001700780b */ /* 0x000fc80003f6e000 */
[----:B------:R-:W0:Y:S01]  /*1600*/  @P2 MUFU.EX2 R8, R8 ;  /* 0x0000000800082308 */ /* 0x000e220000000800 */
[----:B------:R-:W-:Y:S01]  /*1610*/  @!P6 FMUL R21, R21, 0.5 ;  /* 0x3f0000001515e820 */ /* 0x000fe20000400000 */
[----:B------:R-:W-:Y:S01]  /*1620*/  FADD R10, R10, R13 ;  /* 0x0000000d0a0a7221 */ /* 0x000fe20000000000 */
[----:B------:R-:W-:-:S05]  /*1630*/  @!P1 FMUL R22, R22, 0.5 ;  /* 0x3f00000016169820 */ /* 0x000fca0000400000 */
[----:B------:R-:W2:Y:S01]  /*1640*/  MUFU.EX2 R9, R9 ;  /* 0x0000000900097308 */ /* 0x000ea20000000800 */
[----:B------:R-:W-:Y:S01]  /*1650*/  FADD R10, R10, R15 ;  /* 0x0000000f0a0a7221 */ /* 0x000fe20000000000 */
[----:B------:R-:W-:Y:S01]  /*1660*/  @!P3 FMUL R23, R23, 0.5 ;  /* 0x3f0000001717b820 */ /* 0x000fe20000400000 */
[----:B-1----:R-:W-:-:S05]  /*1670*/  @!P4 FMUL R14, R14, R14 ;  /* 0x0000000e0e0ec220 */ /* 0x002fca0000400000 */
[----:B------:R-:W1:Y:S01]  /*1680*/  MUFU.EX2 R12, R21 ;  /* 0x00000015000c7308 */ /* 0x000e620000000800 */
[----:B------:R-:W-:Y:S01]  /*1690*/  FADD R11, R10, R11 ;  /* 0x0000000b0a0b7221 */ /* 0x000fe20000000000 */
[----:B0-----:R-:W-:-:S06]  /*16a0*/  @!P0 FMUL R8, R8, R8 ;  /* 0x0000000808088220 */ /* 0x001fcc0000400000 */
[----:B------:R-:W0:Y:S01]  /*16b0*/  MUFU.EX2 R22, R22 ;  /* 0x0000001600167308 */ /* 0x000e220000000800 */
[----:B------:R-:W-:Y:S01]  /*16c0*/  FADD R11, R11, R14 ;  /* 0x0000000e0b0b7221 */ /* 0x000fe20000000000 */
[----:B------:R-:W-:Y:S01]  /*16d0*/  IADD3 R28, PT, PT, R28, 0x4, RZ ;  /* 0x000000041c1c7810 */ /* 0x000fe20007ffe0ff */
[----:B--2---:R-:W-:-:S05]  /*16e0*/  @!P5 FMUL R9, R9, R9 ;  /* 0x000000090909d220 */ /* 0x004fca0000400000 */
[----:B------:R-:W2:Y:S01]  /*16f0*/  MUFU.EX2 R10, R23 ;  /* 0x00000017000a7308 */ /* 0x000ea20000000800 */
[----:B------:R-:W-:Y:S01]  /*1700*/  @P2 FMUL R11, R8, R11 ;  /* 0x0000000b080b2220 */ /* 0x000fe20000400000 */
[----:B------:R-:W-:Y:S01]  /*1710*/  ISETP.NE.AND P0, PT, R28, RZ, PT ;  /* 0x000000ff1c00720c */ /* 0x000fe20003f05270 */
[----:B-1----:R-:W-:Y:S02]  /*1720*/  @!P6 FMUL R12, R12, R12 ;  /* 0x0000000c0c0ce220 */ /* 0x002fe40000400000 */
[----:B------:R-:W-:-:S04]  /*1730*/  FADD R9, R9, R11 ;  /* 0x0000000b09097221 */ /* 0x000fc80000000000 */
[----:B------:R-:W-:Y:S01]  /*1740*/  FADD R9, R9, R12 ;  /* 0x0000000c09097221 */ /* 0x000fe20000000000 */
[----:B0-----:R-:W-:-:S04]  /*1750*/  @!P1 FMUL R22, R22, R22 ;  /* 0x0000001616169220 */ /* 0x001fc80000400000 */
[----:B------:R-:W-:Y:S01]  /*1760*/  FADD R9, R9, R22 ;  /* 0x0000001609097221 */ /* 0x000fe20000000000 */
[----:B--2---:R-:W-:Y:S01]  /*1770*/  @!P3 FMUL R10, R10, R10 ;  /* 0x0000000a0a0ab220 */ /* 0x004fe20000400000 */
[----:B------:R-:W-:Y:S02]  /*1780*/  IADD3 R7, PT, PT, R7, 0x80, RZ ;  /* 0x0000008007077810 */ /* 0x000fe40007ffe0ff */
[----:B------:R-:W-:Y:S01]  /*1790*/  IADD3 R27, PT, PT, R27, 0x200, RZ ;  /* 0x000002001b1b7810 */ /* 0x000fe20007ffe0ff */
[----:B------:R-:W-:Y:S01]  /*17a0*/  FADD R17, R9, R10 ;  /* 0x0000000a09117221 */ /* 0x000fe20000000000 */
[----:B------:R-:W-:Y:S01]  /*17b0*/  @P2 MOV R6, R16 ;  /* 0x0000001000062202 */ /* 0x000fe20000000f00 */
[----:B------:R-:W-:Y:S06]  /*17c0*/  @P0 BRA `(.L_x_4) ;  /* 0xfffffff400480947 */ /* 0x000fec000383ffff */
.L_x_3:
[----:B------:R-:W-:Y:S05]  /*17d0*/  BSYNC.RECONVERGENT B1 ;  /* 0x0000000000017941 */ /* 0x000fea0003800200 */
.L_x_2:
[----:B------:R-:W-:Y:S02]  /*17e0*/  LOP3.LUT P0, R8, R0, 0x3, RZ, 0xc0, !PT ;  /* 0x0000000300087812 */ /* 0x000fe4000780c0ff */
[----:B------:R-:W-:-:S11]  /*17f0*/  MOV R0, R17 ;  /* 0x0000001100007202 */ /* 0x000fd60000000f00 */
[----:B------:R-:W-:Y:S05]  /*1800*/  @!P0 BRA `(.L_x_1) ;  /* 0x0000000800288947 */ /* 0x000fea0003800000 */
[----:B------:R-:W-:Y:S01]  /*1810*/  ISETP.NE.AND P0, PT, R8, 0x1, PT ;  /* 0x000000010800780c */ /* 0x000fe20003f05270 */
[----:B------:R-:W-:Y:S01]  /*1820*/  BSSY.RECONVERGENT B1, `(.L_x_5) ;  /* 0x000005b000017945 */ /* 0x000fe20003800200 */
[----:B------:R-:W-:-:S11]  /*1830*/  LOP3.LUT P1, RZ, R2, 0x20, RZ, 0xc0, !PT ;  /* 0x0000002002ff7812 */ /* 0x000fd6000782c0ff */
[----:B------:R-:W-:Y:S05]  /*1840*/  @!P0 BRA `(.L_x_6) ;  /* 0x0000000400608947 */ /* 0x000fea0003800000 */
[----:B------:R-:W0:Y:S01]  /*1850*/  LDC.64 R18, c[0x0][0x380] ;  /* 0x0000e000ff127b82 */ /* 0x000e220000000a00 */
[----:B------:R-:W-:-:S05]  /*1860*/  LEA R9, R7, R3, 0x2 ;  /* 0x0000000307097211 */ /* 0x000fca00078e10ff */
[----:B0-----:R-:W-:-:S05]  /*1870*/  IMAD.WIDE R18, R9, 0x4, R18 ;  /* 0x0000000409127825 */ /* 0x001fca00078e0212 */
[----:B------:R-:W2:Y:S04]  /*1880*/  LDG.E.128.CONSTANT R8, desc[UR6][R18.64] ;  /* 0x0000000612087981 */ /* 0x000ea8000c1e9d00 */
[----:B------:R-:W3:Y:S01]  /*1890*/  LDG.E.128.CONSTANT R12, desc[UR6][R18.64+0x200] ;  /* 0x00020006120c7981 */ /* 0x000ee2000c1e9d00 */
[----:B------:R-:W-:Y:S02]  /*18a0*/  PLOP3.LUT P4, PT, PT, PT, PT, 0x80, 0x8 ;  /* 0x000000000008781c */ /* 0x000fe40003f8f070 */
[----:B------:R-:W-:Y:S02]  /*18b0*/  IADD3 R7, PT, PT, R7, 0x40, RZ ;  /* 0x0000004007077810 */ /* 0x000fe40007ffe0ff */
[----:B--2---:R-:W-:-:S04]  /*18c0*/  FMNMX3 R16, R16, R8, R9, !PT ;  /* 0x0000000810107276 */ /* 0x004fc80007800009 */
[----:B------:R-:W-:-:S04]  /*18d0*/  FMNMX3 R21, R16, R10, R11, !PT ;  /* 0x0000000a10157276 */ /* 0x000fc8000780000b */
[----:B------:R-:W-:Y:S01]  /*18e0*/  FSETP.GT.AND P5, PT, R21, R6, PT ;  /* 0x000000061500720b */ /* 0x000fe20003fa4000 */
[--C-:B------:R-:W-:Y:S01]  /*18f0*/  FADD R8, R8, -R21.reuse ;  /* 0x8000001508087221 */ /* 0x100fe20000000000 */
[----:B------:R-:W-:Y:S01]  /*1900*/  FADD R9, R9, -R21 ;  /* 0x8000001509097221 */ /* 0x000fe20000000000 */
[----:B---3--:R-:W-:Y:S01]  /*1910*/  FMNMX3 R16, R21, R12, R13, !PT ;  /* 0x0000000c15107276 */ /* 0x008fe2000780000d */
[----:B------:R-:W-:Y:S01]  /*1920*/  FADD R10, R10, -R21 ;  /* 0x800000150a0a7221 */ /* 0x000fe20000000000 */
[----:B------:R-:W-:Y:S01]  /*1930*/  FMUL R20, R8, 1.4426950216293334961 ;  /* 0x3fb8aa3b08147820 */ /* 0x000fe20000400000 */
[----:B------:R-:W-:Y:S01]  /*1940*/  FMUL R8, R9, 1.4426950216293334961 ;  /* 0x3fb8aa3b09087820 */ /* 0x000fe20000400000 */
[----:B------:R-:W-:Y:S01]  /*1950*/  FMNMX3 R16, R16, R14, R15, !PT ;  /* 0x0000000e10107276 */ /* 0x000fe2000780000f */
[----:B------:R-:W-:Y:S01]  /*1960*/  FMUL R10, R10, 1.4426950216293334961 ;  /* 0x3fb8aa3b0a0a7820 */ /* 0x000fe20000400000 */
[----:B------:R-:W-:Y:S01]  /*1970*/  FADD R11, R11, -R21 ;  /* 0x800000150b0b7221 */ /* 0x000fe20000000000 */
[----:B------:R-:W-:-:S02]  /*1980*/  FSETP.GEU.AND P6, PT, R20, -126, PT ;  /* 0xc2fc00001400780b */ /* 0x000fc40003fce000 */
[----:B------:R-:W-:Y:S01]  /*1990*/  FADD R12, -R16, R12 ;  /* 0x0000000c100c7221 */ /* 0x000fe20000000100 */
[----:B------:R-:W-:Y:S01]  /*19a0*/  @P5 FADD R2, R6, -R21 ;  /* 0x8000001506025221 */ /* 0x000fe20000000000 */
[----:B------:R-:W-:Y:S01]  /*19b0*/  @P5 MOV R6, R21 ;  /* 0x0000001500065202 */ /* 0x000fe20000000f00 */
[----:B------:R-:W-:Y:S01]  /*19c0*/  FMUL R11, R11, 1.4426950216293334961 ;  /* 0x3fb8aa3b0b0b7820 */ /* 0x000fe20000400000 */
[----:B------:R-:W-:Y:S01]  /*19d0*/  FSETP.GEU.AND P2, PT, R10, -126, PT ;  /* 0xc2fc00000a00780b */ /* 0x000fe20003f4e000 */
[----:B------:R-:W-:Y:S01]  /*19e0*/  @P5 FMUL R2, R2, 1.4426950216293334961 ;  /* 0x3fb8aa3b02025820 */ /* 0x000fe20000400000 */
[----:B------:R-:W-:Y:S01]  /*19f0*/  FSETP.GT.AND P3, PT, R16, R6, PT ;  /* 0x000000061000720b */ /* 0x000fe20003f64000 */
[----:B------:R-:W-:Y:S01]  /*1a00*/  FMUL R12, R12, 1.4426950216293334961 ;  /* 0x3fb8aa3b0c0c7820 */ /* 0x000fe20000400000 */
[C---:B------:R-:W-:Y:S01]  /*1a10*/  FADD R13, -R16.reuse, R13 ;  /* 0x0000000d100d7221 */ /* 0x040fe20000000100 */
[----:B------:R-:W-:Y:S01]  /*1a20*/  FADD R14, -R16, R14 ;  /* 0x0000000e100e7221 */ /* 0x000fe20000000100 */
[----:B------:R-:W-:Y:S01]  /*1a30*/  @P5 FSETP.GEU.AND P0, PT, R2, -126, PT ;  /* 0xc2fc00000200580b */ /* 0x000fe20003f0e000 */
[----:B------:R-:W-:Y:S01]  /*1a40*/  @!P6 FMUL R20, R20, 0.5 ;  /* 0x3f0000001414e820 */ /* 0x000fe20000400000 */
[----:B------:R-:W-:Y:S01]  /*1a50*/  FMUL R13, R13, 1.4426950216293334961 ;  /* 0x3fb8aa3b0d0d7820 */ /* 0x000fe20000400000 */
[----:B------:R-:W-:Y:S01]  /*1a60*/  FADD R15, -R16, R15 ;  /* 0x0000000f100f7221 */ /* 0x000fe20000000100 */
[----:B------:R-:W-:Y:S01]  /*1a70*/  @P5 PLOP3.LUT P4, PT, P0, PT, PT, 0x80, 0x8 ;  /* 0x000000000008581c */ /* 0x000fe2000078f070 */
[----:B------:R-:W0:Y:S01]  /*1a80*/  MUFU.EX2 R9, R20 ;  /* 0x0000001400097308 */ /* 0x000e220000000800 */
[----:B------:R-:W-:Y:S01]  /*1a90*/  FSETP.GEU.AND P0, PT, R8, -126, PT ;  /* 0xc2fc00000800780b */ /* 0x000fe20003f0e000 */
[----:B------:R-:W-:Y:S01]  /*1aa0*/  @!P2 FMUL R10, R10, 0.5 ;  /* 0x3f0000000a0aa820 */ /* 0x000fe20000400000 */
[----:B------:R-:W-:Y:S01]  /*1ab0*/  FMUL R15, R15, 1.4426950216293334961 ;  /* 0x3fb8aa3b0f0f7820 */ /* 0x000fe20000400000 */
[----:B------:R-:W-:Y:S01]  /*1ac0*/  @P3 FADD R18, -R16, R6 ;  /* 0x0000000610123221 */ /* 0x000fe20000000100 */
[----:B------:R-:W-:-:S03]  /*1ad0*/  @P3 MOV R6, R16 ;  /* 0x0000001000063202 */ /* 0x000fc60000000f00 */
[----:B------:R-:W-:-:S04]  /*1ae0*/  @P3 FMUL R18, R18, 1.4426950216293334961 ;  /* 0x3fb8aa3b12123820 */ /* 0x000fc80000400000 */
[----:B------:R-:W-:Y:S02]  /*1af0*/  @!P4 FMUL R2, R2, 0.5 ;  /* 0x3f0000000202c820 */ /* 0x000fe40000400000 */
[----:B------:R-:W-:Y:S02]  /*1b00*/  @!P0 FMUL R8, R8, 0.5 ;  /* 0x3f00000008088820 */ /* 0x000fe40000400000 */
[----:B------:R-:W1:Y:S01]  /*1b10*/  @P5 MUFU.EX2 R17, R2 ;  /* 0x0000000200115308 */ /* 0x000e620000000800 */
[----:B0-----:R-:W-:Y:S01]  /*1b20*/  @!P6 FMUL R9, R9, R9 ;  /* 0x000000090909e220 */ /* 0x001fe20000400000 */
[----:B------:R-:W-:-:S06]  /*1b30*/  @P3 FSETP.GEU.AND P6, PT, R18, -126, PT ;  /* 0xc2fc00001200380b */ /* 0x000fcc0003fce000 */
[----:B------:R-:W0:Y:S08]  /*1b40*/  MUFU.EX2 R8, R8 ;  /* 0x0000000800087308 */ /* 0x000e300000000800 */
[----:B------:R-:W2:Y:S01]  /*1b50*/  MUFU.EX2 R2, R10 ;  /* 0x0000000a00027308 */ /* 0x000ea20000000800 */
[----:B-1----:R-:W-:Y:S01]  /*1b60*/  @!P4 FMUL R17, R17, R17 ;  /* 0x000000111111c220 */ /* 0x002fe20000400000 */
[----:B------:R-:W-:-:S03]  /*1b70*/  FSETP.GEU.AND P4, PT, R11, -126, PT ;  /* 0xc2fc00000b00780b */ /* 0x000fc60003f8e000 */
[----:B------:R-:W-:Y:S01]  /*1b80*/  @P5 FMUL R0, R17, R0 ;  /* 0x0000000011005220 */ /* 0x000fe20000400000 */
[----:B------:R-:W-:Y:S01]  /*1b90*/  FSETP.GEU.AND P5, PT, R12, -126, PT ;  /* 0xc2fc00000c00780b */ /* 0x000fe20003fae000 */
[----:B------:R-:W-:Y:S01]  /*1ba0*/  FMUL R17, R14, 1.4426950216293334961 ;  /* 0x3fb8aa3b0e117820 */ /* 0x000fe20000400000 */
[----:B0-----:R-:W-:Y:S01]  /*1bb0*/  @!P0 FMUL R8, R8, R8 ;  /* 0x0000000808088220 */ /* 0x001fe20000400000 */
[----:B------:R-:W-:Y:S01]  /*1bc0*/  PLOP3.LUT P0, PT, PT, PT, PT, 0x80, 0x8 ;  /* 0x000000000008781c */ /* 0x000fe20003f0f070 */
[----:B------:R-:W-:Y:S01]  /*1bd0*/  FADD R9, R9, R0 ;  /* 0x0000000009097221 */ /* 0x000fe20000000000 */
[----:B------:R-:W-:Y:S02]  /*1be0*/  @P3 PLOP3.LUT P0, PT, P6, PT, PT, 0x80, 0x8 ;  /* 0x000000000008381c */ /* 0x000fe4000370f070 */
[----:B------:R-:W-:Y:S02]  /*1bf0*/  FSETP.GEU.AND P6, PT, R13, -126, PT ;  /* 0xc2fc00000d00780b */ /* 0x000fe40003fce000 */
[----:B------:R-:W-:Y:S01]  /*1c00*/  @!P4 FMUL R11, R11, 0.5 ;  /* 0x3f0000000b0bc820 */ /* 0x000fe20000400000 */
[----:B------:R-:W-:Y:S01]  /*1c10*/  FADD R9, R9, R8 ;  /* 0x0000000809097221 */ /* 0x000fe20000000000 */
[----:B--2---:R-:W-:Y:S01]  /*1c20*/  @!P2 FMUL R2, R2, R2 ;  /* 0x000000020202a220 */ /* 0x004fe20000400000 */
[----:B------:R-:W-:Y:S01]  /*1c30*/  FSETP.GEU.AND P2, PT, R17, -126, PT ;  /* 0xc2fc00001100780b */ /* 0x000fe20003f4e000 */
[----:B------:R-:W0:Y:S01]  /*1c40*/  MUFU.EX2 R10, R11 ;  /* 0x0000000b000a7308 */ /* 0x000e220000000800 */
[----:B------:R-:W-:Y:S01]  /*1c50*/  @!P5 FMUL R12, R12, 0.5 ;  /* 0x3f0000000c0cd820 */ /* 0x000fe20000400000 */
[----:B------:R-:W-:-:S03]  /*1c60*/  FADD R9, R9, R2 ;  /* 0x0000000209097221 */ /* 0x000fc60000000000 */
[----:B------:R-:W-:-:S03]  /*1c70*/  @!P0 FMUL R18, R18, 0.5 ;  /* 0x3f00000012128820 */ /* 0x000fc60000400000 */
[----:B------:R-:W1:Y:S01]  /*1c80*/  MUFU.EX2 R12, R12 ;  /* 0x0000000c000c7308 */ /* 0x000e620000000800 */
[----:B------:R-:W-:-:S03]  /*1c90*/  @!P6 FMUL R13, R13, 0.5 ;  /* 0x3f0000000d0de820 */ /* 0x000fc60000400000 */
[----:B------:R-:W-:-:S04]  /*1ca0*/  @!P2 FMUL R17, R17, 0.5 ;  /* 0x3f0000001111a820 */ /* 0x000fc80000400000 */
[----:B------:R-:W2:Y:S01]  /*1cb0*/  @P3 MUFU.EX2 R18, R18 ;  /* 0x0000001200123308 */ /* 0x000ea20000000800 */
[----:B0-----:R-:W-:Y:S01]  /*1cc0*/  @!P4 FMUL R10, R10, R10 ;  /* 0x0000000a0a0ac220 */ /* 0x001fe20000400000 */
[----:B------:R-:W-:-:S03]  /*1cd0*/  FSETP.GEU.AND P4, PT, R15, -126, PT ;  /* 0xc2fc00000f00780b */ /* 0x000fc60003f8e000 */
[----:B------:R-:W-:-:S03]  /*1ce0*/  FADD R9, R9, R10 ;  /* 0x0000000a09097221 */ /* 0x000fc60000000000 */
[----:B------:R-:W0:Y:S01]  /*1cf0*/  MUFU.EX2 R14, R13 ;  /* 0x0000000d000e7308 */ /* 0x000e220000000800 */
[----:B-1----:R-:W-:-:S06]  /*1d00*/  @!P5 FMUL R12, R12, R12 ;  /* 0x0000000c0c0cd220 */ /* 0x002fcc0000400000 */
[----:B------:R-:W-:Y:S01]  /*1d10*/  @!P4 FMUL R15, R15, 0.5 ;  /* 0x3f0000000f0fc820 */ /* 0x000fe20000400000 */
[----:B------:R-:W1:Y:S01]  /*1d20*/  MUFU.EX2 R0, R17 ;  /* 0x0000001100007308 */ /* 0x000e620000000800 */
[----:B--2---:R-:W-:-:S04]  /*1d30*/  @!P0 FMUL R18, R18, R18 ;  /* 0x0000001212128220 */ /* 0x004fc80000400000 */
        /* <DEDUP_REMOVED lines=8> */
[----:B------:R-:W-:-:S07]  /*1dc0*/  FADD R0, R0, R11 ;  /* 0x0000000b00007221 */ /* 0x000fce0000000000 */
.L_x_6:
[----:B------:R-:W-:Y:S05]  /*1dd0*/  BSYNC.RECONVERGENT B1 ;  /* 0x0000000000017941 */ /* 0x000fea0003800200 */
.L_x_5:
[----:B------:R-:W-:Y:S05]  /*1de0*/  @P1 BRA `(.L_x_1) ;  /* 0x0000000000b01947 */ /* 0x000fea0003800000 */
[----:B------:R-:W0:Y:S01]  /*1df0*/  LDC.64 R8, c[0x0][0x380] ;  /* 0x0000e000ff087b82 */ /* 0x000e220000000a00 */
[----:B------:R-:W-:-:S05]  /*1e00*/  LEA R3, R7, R3, 0x2 ;  /* 0x0000000307037211 */ /* 0x000fca00078e10ff */
[----:B0-----:R-:W-:-:S06]  /*1e10*/  IMAD.WIDE R8, R3, 0x4, R8 ;  /* 0x0000000403087825 */ /* 0x001fcc00078e0208 */
[----:B------:R-:W2:Y:S01]  /*1e20*/  LDG.E.128.CONSTANT R8, desc[UR6][R8.64] ;  /* 0x0000000608087981 */ /* 0x000ea2000c1e9d00 */
[----:B------:R-:W-:Y:S02]  /*1e30*/  PLOP3.LUT P0, PT, PT, PT, PT, 0x80, 0x8 ;  /* 0x000000000008781c */ /* 0x000fe40003f0f070 */
[----:B--2---:R-:W-:-:S04]  /*1e40*/  FMNMX3 R16, R16, R8, R9, !PT ;  /* 0x0000000810107276 */ /* 0x004fc80007800009 */
[----:B------:R-:W-:-:S04]  /*1e50*/  FMNMX3 R16, R16, R10, R11, !PT ;  /* 0x0000000a10107276 */ /* 0x000fc8000780000b */
[C---:B------:R-:W-:Y:S01]  /*1e60*/  FSETP.GT.AND P1, PT, R16.reuse, R6, PT ;  /* 0x000000061000720b */ /* 0x040fe20003f24000 */
[C---:B------:R-:W-:Y:S01]  /*1e70*/  FADD R2, -R16.reuse, R8 ;  /* 0x0000000810027221 */ /* 0x040fe20000000100 */
[C---:B------:R-:W-:Y:S01]  /*1e80*/  FADD R9, -R16.reuse, R9 ;  /* 0x0000000910097221 */ /* 0x040fe20000000100 */
[C---:B------:R-:W-:Y:S01]  /*1e90*/  FADD R10, -R16.reuse, R10 ;  /* 0x0000000a100a7221 */ /* 0x040fe20000000100 */
[----:B------:R-:W-:Y:S01]  /*1ea0*/  FADD R11, -R16, R11 ;  /* 0x0000000b100b7221 */ /* 0x000fe20000000100 */
[----:B------:R-:W-:Y:S01]  /*1eb0*/  FMUL R2, R2, 1.4426950216293334961 ;  /* 0x3fb8aa3b02027820 */ /* 0x000fe20000400000 */
[----:B------:R-:W-:Y:S01]  /*1ec0*/  FMUL R9, R9, 1.4426950216293334961 ;  /* 0x3fb8aa3b09097820 */ /* 0x000fe20000400000 */
[----:B------:R-:W-:Y:S01]  /*1ed0*/  FMUL R10, R10, 1.4426950216293334961 ;  /* 0x3fb8aa3b0a0a7820 */ /* 0x000fe20000400000 */
[----:B------:R-:W-:Y:S02]  /*1ee0*/  FMUL R8, R11, 1.4426950216293334961 ;  /* 0x3fb8aa3b0b087820 */ /* 0x000fe40000400000 */
[----:B------:R-:W-:-:S02]  /*1ef0*/  FSETP.GEU.AND P3, PT, R2, -126, PT ;  /* 0xc2fc00000200780b */ /* 0x000fc40003f6e000 */
[----:B------:R-:W-:Y:S01]  /*1f00*/  FSETP.GEU.AND P4, PT, R10, -126, PT ;  /* 0xc2fc00000a00780b */ /* 0x000fe20003f8e000 */
[----:B------:R-:W-:Y:S01]  /*1f10*/  @P1 FADD R6, -R16, R6 ;  /* 0x0000000610061221 */ /* 0x000fe20000000100 */
[----:B------:R-:W-:-:S03]  /*1f20*/  FSETP.GEU.AND P5, PT, R8, -126, PT ;  /* 0xc2fc00000800780b */ /* 0x000fc60003fae000 */
[----:B------:R-:W-:-:S05]  /*1f30*/  @P1 FMUL R6, R6, 1.4426950216293334961 ;  /* 0x3fb8aa3b06061820 */ /* 0x000fca0000400000 */
[----:B------:R-:W-:Y:S01]  /*1f40*/  @P1 FSETP.GEU.AND P2, PT, R6, -126, PT ;  /* 0xc2fc00000600180b */ /* 0x000fe20003f4e000 */
[----:B------:R-:W-:Y:S02]  /*1f50*/  @!P3 FMUL R2, R2, 0.5 ;  /* 0x3f0000000202b820 */ /* 0x000fe40000400000 */
[----:B------:R-:W-:Y:S01]  /*1f60*/  @!P4 FMUL R10, R10, 0.5 ;  /* 0x3f0000000a0ac820 */ /* 0x000fe20000400000 */
[----:B------:R-:W-:Y:S01]  /*1f70*/  @P1 PLOP3.LUT P0, PT, P2, PT, PT, 0x80, 0x8 ;  /* 0x000000000008181c */ /* 0x000fe2000170f070 */
[----:B------:R-:W0:Y:S01]  /*1f80*/  MUFU.EX2 R7, R2 ;  /* 0x0000000200077308 */ /* 0x000e220000000800 */
[----:B------:R-:W-:Y:S01]  /*1f90*/  FSETP.GEU.AND P2, PT, R9, -126, PT ;  /* 0xc2fc00000900780b */ /* 0x000fe20003f4e000 */
[----:B------:R-:W-:-:S06]  /*1fa0*/  @!P5 FMUL R8, R8, 0.5 ;  /* 0x3f0000000808d820 */ /* 0x000fcc0000400000 */
[----:B------:R-:W1:Y:S04]  /*1fb0*/  MUFU.EX2 R13, R10 ;  /* 0x0000000a000d7308 */ /* 0x000e680000000800 */
[----:B------:R-:W-:Y:S02]  /*1fc0*/  @!P0 FMUL R6, R6, 0.5 ;  /* 0x3f00000006068820 */ /* 0x000fe40000400000 */
[----:B------:R-:W-:Y:S02]  /*1fd0*/  @!P2 FMUL R9, R9, 0.5 ;  /* 0x3f0000000909a820 */ /* 0x000fe40000400000 */
[----:B------:R-:W2:Y:S01]  /*1fe0*/  @P1 MUFU.EX2 R3, R6 ;  /* 0x0000000600031308 */ /* 0x000ea20000000800 */
[----:B0-----:R-:W-:-:S07]  /*1ff0*/  @!P3 FMUL R7, R7, R7 ;  /* 0x000000070707b220 */ /* 0x001fce0000400000 */
[----:B------:R-:W0:Y:S01]  /*2000*/  MUFU.EX2 R11, R9 ;  /* 0x00000009000b7308 */ /* 0x000e220000000800 */
[----:B-1----:R-:W-:-:S07]  /*2010*/  @!P4 FMUL R13, R13, R13 ;  /* 0x0000000d0d0dc220 */ /* 0x002fce0000400000 */
[----:B------:R-:W1:Y:S01]  /*2020*/  MUFU.EX2 R15, R8 ;  /* 0x00000008000f7308 */ /* 0x000e620000000800 */
[----:B--2---:R-:W-:-:S04]  /*2030*/  @!P0 FMUL R3, R3, R3 ;  /* 0x0000000303038220 */ /* 0x004fc80000400000 */
[----:B------:R-:W-:-:S04]  /*2040*/  @P1 FMUL R0, R3, R0 ;  /* 0x0000000003001220 */ /* 0x000fc80000400000 */
[----:B------:R-:W-:Y:S01]  /*2050*/  FADD R0, R7, R0 ;  /* 0x0000000007007221 */ /* 0x000fe20000000000 */
[----:B0-----:R-:W-:-:S04]  /*2060*/  @!P2 FMUL R11, R11, R11 ;  /* 0x0000000b0b0ba220 */ /* 0x001fc80000400000 */
[----:B------:R-:W-:Y:S01]  /*2070*/  FADD R0, R0, R11 ;  /* 0x0000000b00007221 */ /* 0x000fe20000000000 */
[----:B-1----:R-:W-:-:S03]  /*2080*/  @!P5 FMUL R15, R15, R15 ;  /* 0x0000000f0f0fd220 */ /* 0x002fc60000400000 */
[----:B------:R-:W-:-:S04]  /*2090*/  FADD R0, R0, R13 ;  /* 0x0000000d00007221 */ /* 0x000fc80000000000 */
[----:B------:R-:W-:-:S07]  /*20a0*/  FADD R0, R0, R15 ;  /* 0x0000000f00007221 */ /* 0x000fce0000000000 */
.L_x_1:
[----:B------:R-:W-:Y:S05]  /*20b0*/  BSYNC.RECONVERGENT B0 ;  /* 0x0000000000007941 */ /* 0x000fea0003800200 */
.L_x_0:
[----:B------:R-:W0:Y:S01]  /*20c0*/  SHFL.BFLY PT, R7, R16, 0x10, 0x1f ;  /* 0x0e001f0010077f89 */ /* 0x000e2200000e0000 */
[----:B------:R-:W-:Y:S03]  /*20d0*/  BSSY.RECONVERGENT B0, `(.L_x_7) ;  /* 0x0000014000007945 */ /* 0x000fe60003800200 */
[----:B------:R1:W2:Y:S01]  /*20e0*/  SHFL.BFLY PT, R3, R0, 0x10, 0x1f ;  /* 0x0e001f0000037f89 */ /* 0x0002a200000e0000 */
[----:B0-----:R-:W-:-:S13]  /*20f0*/  FSETP.GEU.AND P0, PT, R16, R7, PT ;  /* 0x000000071000720b */ /* 0x001fda0003f0e000 */
[----:B-12---:R-:W-:Y:S05]  /*2100*/  @P0 BRA `(.L_x_8) ;  /* 0x0000000000200947 */ /* 0x006fea0003800000 */
[----:B------:R-:W-:-:S04]  /*2110*/  FADD R2, -R7, R16 ;  /* 0x0000001007027221 */ /* 0x000fc80000000100 */
[----:B------:R-:W-:-:S05]  /*2120*/  FMUL R2, R2, 1.4426950216293334961 ;  /* 0x3fb8aa3b02027820 */ /* 0x000fca0000400000 */
[----:B------:R-:W-:-:S13]  /*2130*/  FSETP.GEU.AND P0, PT, R2, -126, PT ;  /* 0xc2fc00000200780b */ /* 0x000fda0003f0e000 */
[----:B------:R-:W-:-:S04]  /*2140*/  @!P0 FMUL R2, R2, 0.5 ;  /* 0x3f00000002028820 */ /* 0x000fc80000400000 */
[----:B------:R-:W0:Y:S02]  /*2150*/  MUFU.EX2 R9, R2 ;  /* 0x0000000200097308 */ /* 0x000e240000000800 */
[----:B0-----:R-:W-:-:S04]  /*2160*/  @!P0 FMUL R9, R9, R9 ;  /* 0x0000000909098220 */ /* 0x001fc80000400000 */
[----:B------:R-:W-:Y:S01]  /*2170*/  FMUL R0, R9, R0 ;  /* 0x0000000009007220 */ /* 0x000fe20000400000 */
[----:B------:R-:W-:Y:S06]  /*2180*/  BRA `(.L_x_9) ;  /* 0x0000000000207947 */ /* 0x000fec0003800000 */
.L_x_8:
[----:B------:R-:W-:Y:S01]  /*2190*/  FADD R2, R7, -R16 ;  /* 0x8000001007027221 */ /* 0x000fe20000000000 */
[----:B------:R-:W-:-:S03]  /*21a0*/  MOV R7, R16 ;  /* 0x0000001000077202 */ /* 0x000fc60000000f00 */
[----:B------:R-:W-:-:S05]  /*21b0*/  FMUL R2, R2, 1.4426950216293334961 ;  /* 0x3fb8aa3b02027820 */ /* 0x000fca0000400000 */
[----:B------:R-:W-:-:S13]  /*21c0*/  FSETP.GEU.AND P0, PT, R2, -126, PT ;  /* 0xc2fc00000200780b */ /* 0x000fda0003f0e000 */
[----:B------:R-:W-:-:S04]  /*21d0*/  @!P0 FMUL R2, R2, 0.5 ;  /* 0x3f00000002028820 */ /* 0x000fc80000400000 */
[----:B------:R-:W0:Y:S02]  /*21e0*/  MUFU.EX2 R6, R2 ;  /* 0x0000000200067308 */ /* 0x000e240000000800 */
[----:B0-----:R-:W-:-:S04]  /*21f0*/  @!P0 FMUL R6, R6, R6 ;  /* 0x0000000606068220 */ /* 0x001fc80000400000 */
[----:B------:R-:W-:-:S07]  /*2200*/  FMUL R3, R3, R6 ;  /* 0x0000000603037220 */ /* 0x000fce0000400000 */
.L_x_9:
[----:B------:R-:W-:Y:S05]  /*2210*/  BSYNC.RECONVERGENT B0 ;  /* 0x0000000000007941 */ /* 0x000fea0003800200 */
.L_x_7:
[----:B------:R-:W0:Y:S01]  /*2220*/  SHFL.BFLY PT, R6, R7, 0x8, 0x1f ;  /* 0x0d001f0007067f89 */ /* 0x000e2200000e0000 */
[----:B------:R-:W-:Y:S01]  /*2230*/  FADD R0, R3, R0 ;  /* 0x0000000003007221 */ /* 0x000fe20000000000 */
[----:B------:R-:W-:Y:S04]  /*2240*/  BSSY.RECONVERGENT B0, `(.L_x_10) ;  /* 0x0000014000007945 */ /* 0x000fe80003800200 */
[----:B------:R1:W2:Y:S01]  /*2250*/  SHFL.BFLY PT, R3, R0, 0x8, 0x1f ;  /* 0x0d001f0000037f89 */ /* 0x0002a200000e0000 */
[----:B0-----:R-:W-:-:S13]  /*2260*/  FSETP.GEU.AND P0, PT, R7, R6, PT ;  /* 0x000000060700720b */ /* 0x001fda0003f0e000 */
[----:B-12---:R-:W-:Y:S05]  /*2270*/  @!P0 BRA `(.L_x_11) ;  /* 0x0000000000208947 */ /* 0x006fea0003800000 */
        /* <DEDUP_REMOVED lines=8> */
.L_x_11:
        /* <DEDUP_REMOVED lines=8> */
.L_x_12:
[----:B------:R-:W-:Y:S05]  /*2380*/  BSYNC.RECONVERGENT B0 ;  /* 0x0000000000007941 */ /* 0x000fea0003800200 */
.L_x_10:
        /* <DEDUP_REMOVED lines=14> */
.L_x_14:
        /* <DEDUP_REMOVED lines=8> */
.L_x_15:
[----:B------:R-:W-:Y:S05]  /*24f0*/  BSYNC.RECONVERGENT B0 ;  /* 0x0000000000007941 */ /* 0x000fea0003800200 */
.L_x_13:
        /* <DEDUP_REMOVED lines=14> */
.L_x_17:
        /* <DEDUP_REMOVED lines=8> */
.L_x_18:
[----:B------:R-:W-:Y:S05]  /*2660*/  BSYNC.RECONVERGENT B0 ;  /* 0x0000000000007941 */ /* 0x000fea0003800200 */
.L_x_16:
        /* <DEDUP_REMOVED lines=14> */
.L_x_20:
        /* <DEDUP_REMOVED lines=8> */
.L_x_21:
[----:B------:R-:W-:Y:S05]  /*27d0*/  BSYNC.RECONVERGENT B0 ;  /* 0x0000000000007941 */ /* 0x000fea0003800200 */
.L_x_19:
[----:B------:R-:W0:Y:S01]  /*27e0*/  SHFL.BFLY PT, R2, R7, 0x10, 0x1f ;  /* 0x0e001f0007027f89 */ /* 0x000e2200000e0000 */
[----:B------:R-:W-:Y:S01]  /*27f0*/  FADD R3, R0, R3 ;  /* 0x0000000300037221 */ /* 0x000fe20000000000 */
[----:B------:R-:W-:Y:S01]  /*2800*/  BSSY.RECONVERGENT B0, `(.L_x_22) ;  /* 0x0000016000007945 */ /* 0x000fe20003800200 */
[----:B------:R-:W-:Y:S06]  /*2810*/  BAR.SYNC.DEFER_BLOCKING 0x0 ;  /* 0x0000000000007b1d */ /* 0x000fec0000010000 */
        /* <DEDUP_REMOVED lines=11> */
.L_x_23:
[----:B------:R-:W-:Y:S01]  /*28d0*/  FADD R2, R2, -R7 ;  /* 0x8000000702027221 */ /* 0x000fe20000000000 */
[----:B------:R-:W-:-:S03]  /*28e0*/  MOV R9, R3 ;  /* 0x0000000300097202 */ /* 0x000fc60000000f00 */
[----:B------:R-:W-:Y:S01]  /*28f0*/  FMUL R6, R2, 1.4426950216293334961 ;  /* 0x3fb8aa3b02067820 */ /* 0x000fe20000400000 */
[----:B------:R-:W-:-:S04]  /*2900*/  MOV R2, R7 ;  /* 0x0000000700027202 */ /* 0x000fc80000000f00 */
[----:B------:R-:W-:-:S13]  /*2910*/  FSETP.GEU.AND P0, PT, R6, -126, PT ;  /* 0xc2fc00000600780b */ /* 0x000fda0003f0e000 */
[----:B------:R-:W-:-:S04]  /*2920*/  @!P0 FMUL R6, R6, 0.5 ;  /* 0x3f00000006068820 */ /* 0x000fc80000400000 */
[----:B------:R-:W0:Y:S02]  /*2930*/  MUFU.EX2 R11, R6 ;  /* 0x00000006000b7308 */ /* 0x000e240000000800 */
[----:B0-----:R-:W-:-:S04]  /*2940*/  @!P0 FMUL R11, R11, R11 ;  /* 0x0000000b0b0b8220 */ /* 0x001fc80000400000 */
[----:B------:R-:W-:-:S07]  /*2950*/  FMUL R0, R0, R11 ;  /* 0x0000000b00007220 */ /* 0x000fce0000400000 */
.L_x_24:
[----:B------:R-:W-:Y:S05]  /*2960*/  BSYNC.RECONVERGENT B0 ;  /* 0x0000000000007941 */ /* 0x000fea0003800200 */
.L_x_22:
        /* <DEDUP_REMOVED lines=14> */
.L_x_26:
[----:B------:R-:W-:-:S04]  /*2a50*/  FADD R2, R2, -R13 ;  /* 0x8000000d02027221 */ /* 0x000fc80000000000 */
[----:B------:R-:W-:Y:S01]  /*2a60*/  FMUL R6, R2, 1.4426950216293334961 ;  /* 0x3fb8aa3b02067820 */ /* 0x000fe20000400000 */
[----:B------:R-:W-:-:S04]  /*2a70*/  MOV R2, R13 ;  /* 0x0000000d00027202 */ /* 0x000fc80000000f00 */
[----:B------:R-:W-:-:S13]  /*2a80*/  FSETP.GEU.AND P0, PT, R6, -126, PT ;  /* 0xc2fc00000600780b */ /* 0x000fda0003f0e000 */
[----:B------:R-:W-:-:S04]  /*2a90*/  @!P0 FMUL R6, R6, 0.5 ;  /* 0x3f00000006068820 */ /* 0x000fc80000400000 */
[----:B------:R-:W0:Y:S02]  /*2aa0*/  MUFU.EX2 R11, R6 ;  /* 0x00000006000b7308 */ /* 0x000e240000000800 */
[----:B0-----:R-:W-:-:S04]  /*2ab0*/  @!P0 FMUL R11, R11, R11 ;  /* 0x0000000b0b0b8220 */ /* 0x001fc80000400000 */
[----:B------:R-:W-:-:S07]  /*2ac0*/  FMUL R0, R0, R11 ;  /* 0x0000000b00007220 */ /* 0x000fce0000400000 */
.L_x_27:
[----:B------:R-:W-:Y:S05]  /*2ad0*/  BSYNC.RECONVERGENT B0 ;  /* 0x0000000000007941 */ /* 0x000fea0003800200 */
.L_x_25:
        /* <DEDUP_REMOVED lines=14> */
.L_x_29:
        /* <DEDUP_REMOVED lines=8> */
.L_x_30:
[----:B------:R-:W-:Y:S05]  /*2c40*/  BSYNC.RECONVERGENT B0 ;  /* 0x0000000000007941 */ /* 0x000fea0003800200 */
.L_x_28:
        /* <DEDUP_REMOVED lines=14> */
.L_x_32:
        /* <DEDUP_REMOVED lines=8> */
.L_x_33:
[----:B------:R-:W-:Y:S05]  /*2db0*/  BSYNC.RECONVERGENT B0 ;  /* 0x0000000000007941 */ /* 0x000fea0003800200 */
.L_x_31:
        /* <DEDUP_REMOVED lines=14> */
.L_x_35:
        /* <DEDUP_REMOVED lines=8> */
.L_x_36:
[----:B------:R-:W-:Y:S05]  /*2f20*/  BSYNC.RECONVERGENT B0 ;  /* 0x0000000000007941 */ /* 0x000fea0003800200 */
.L_x_34:
[----:B------:R-:W-:Y:S01]  /*2f30*/  BAR.SYNC.DEFER_BLOCKING 0x0 ;  /* 0x0000000000007b1d */ /* 0x000fe20000010000 */
[----:B------:R-:W-:-:S13]  /*2f40*/  ISETP.GE.AND P0, PT, R5, R4, PT ;  /* 0x000000040500720c */ /* 0x000fda0003f06270 */
[----:B------:R-:W-:Y:S05]  /*2f50*/  @P0 EXIT ;  /* 0x000000000000094d */ /* 0x000fea0003800000 */
[----:B------:R-:W-:Y:S01]  /*2f60*/  LOP3.LUT R11, RZ, R5, RZ, 0x33, !PT ;  /* 0x00000005ff0b7212 */ /* 0x000fe200078e33ff */
[----:B------:R-:W0:Y:S01]  /*2f70*/  LDCU UR5, c[0x0][0x390] ;  /* 0x00007200ff0577ac */ /* 0x000e220008000800 */
[----:B------:R-:W-:Y:S01]  /*2f80*/  LOP3.LUT P0, RZ, R5, 0x1f, RZ, 0xc0, !PT ;  /* 0x0000001f05ff7812 */ /* 0x000fe2000780c0ff */
[----:B------:R-:W-:Y:S01]  /*2f90*/  BSSY.RECONVERGENT B2, `(.L_x_37) ;  /* 0x0000065000027945 */ /* 0x000fe20003800200 */
[----:B------:R-:W-:Y:S02]  /*2fa0*/  IADD3 R0, PT, PT, R4, R11, RZ ;  /* 0x0000000b04007210 */ /* 0x000fe40007ffe0ff */
[----:B------:R-:W-:Y:S02]  /*2fb0*/  FSEL R2, R2, R7, !P0 ;  /* 0x0000000702027208 */ /* 0x000fe40004000000 */
[----:B------:R-:W-:-:S04]  /*2fc0*/  LOP3.LUT R8, R0, 0x60, RZ, 0xc0, !PT ;  /* 0x0000006000087812 */ /* 0x000fc800078ec0ff */
[----:B------:R-:W-:-:S03]  /*2fd0*/  ISETP.NE.AND P1, PT, R8, 0x60, PT ;  /* 0x000000600800780c */ /* 0x000fc60003f25270 */
[----:B------:R-:W-:Y:S01]  /*2fe0*/  @!P0 FADD R3, R6, R9 ;  /* 0x0000000906038221 */ /* 0x000fe20000000000 */
[----:B0-----:R-:W-:-:S09]  /*2ff0*/  UIMAD UR5, UR4, UR5, URZ ;  /* 0x00000005040572a4 */ /* 0x001fd2000f8e02ff */
[----:B------:R-:W-:Y:S05]  /*3000*/  @!P1 BRA `(.L_x_38) ;  /* 0x0000000400749947 */ /* 0x000fea0003800000 */
[----:B------:R-:W0:Y:S01]  /*3010*/  LDC.64 R22, c[0x0][0x380] ;  /* 0x0000e000ff167b82 */ /* 0x000e220000000a00 */
[----:B------:R-:W-:Y:S02]  /*3020*/  LEA.HI R6, R0, 0x1, RZ, 0x1b ;  /* 0x0000000100067811 */ /* 0x000fe400078fd8ff */
[----:B------:R-:W-:Y:S02]  /*3030*/  LEA R14, R5, UR5, 0x2 ;  /* 0x00000005050e7c11 */ /* 0x000fe4000f8e10ff */
[C---:B------:R-:W-:Y:S02]  /*3040*/  SHF.L.U32 R7, R6.reuse, 0x5, RZ ;  /* 0x0000000506077819 */ /* 0x040fe400000006ff */
[----:B------:R-:W-:Y:S01]  /*3050*/  LOP3.LUT R6, R6, 0x3, RZ, 0xc0, !PT ;  /* 0x0000000306067812 */ /* 0x000fe200078ec0ff */
[----:B------:R-:W1:Y:S01]  /*3060*/  LDC.64 R26, c[0x0][0x388] ;  /* 0x0000e200ff1a7b82 */ /* 0x000e620000000a00 */
[----:B------:R-:W-:Y:S02]  /*3070*/  LOP3.LUT R8, R7, 0x60, RZ, 0xc0, !PT ;  /* 0x0000006007087812 */ /* 0x000fe400078ec0ff */
[----:B------:R-:W-:-:S02]  /*3080*/  IADD3 R13, PT, PT, -R6, RZ, RZ ;  /* 0x000000ff060d7210 */ /* 0x000fc40007ffe1ff */
[----:B------:R-:W-:-:S07]  /*3090*/  IADD3 R5, PT, PT, R5, R8, RZ ;  /* 0x0000000805057210 */ /* 0x000fce0007ffe0ff */
.L_x_47:
[----:B0-2---:R-:W-:-:S06]  /*30a0*/  IMAD.WIDE R8, R14, 0x4, R22 ;  /* 0x000000040e087825 */ /* 0x005fcc00078e0216 */
[----:B------:R-:W2:Y:S01]  /*30b0*/  LDG.E.128.CONSTANT R8, desc[UR6][R8.64] ;  /* 0x0000000608087981 */ /* 0x000ea2000c1e9d00 */
[----:B------:R-:W0:Y:S01]  /*30c0*/  MUFU.RCP R12, R3 ;  /* 0x00000003000c7308 */ /* 0x000e220000001000 */
[----:B------:R-:W-:Y:S01]  /*30d0*/  IADD3 R13, PT, PT, R13, 0x1, RZ ;  /* 0x000000010d0d7810 */ /* 0x000fe20007ffe0ff */
[----:B------:R-:W-:Y:S01]  /*30e0*/  BSSY.RECONVERGENT B3, `(.L_x_39) ;  /* 0x0000013000037945 */ /* 0x000fe20003800200 */
[----:B-1----:R-:W-:Y:S02]  /*30f0*/  IMAD.WIDE R24, R14, 0x4, R26 ;  /* 0x000000040e187825 */ /* 0x002fe400078e021a */
[----:B------:R-:W-:Y:S02]  /*3100*/  ISETP.NE.AND P2, PT, R13, RZ, PT ;  /* 0x000000ff0d00720c */ /* 0x000fe40003f45270 */
[----:B0-----:R-:W-:-:S04]  /*3110*/  FFMA R7, -R3, R12, 1 ;  /* 0x3f80000003077423 */ /* 0x001fc8000000010c */
[----:B------:R-:W-:Y:S01]  /*3120*/  FFMA R12, R12, R7, R12 ;  /* 0x000000070c0c7223 */ /* 0x000fe2000000000c */
[----:B--2---:R-:W-:-:S04]  /*3130*/  FADD R6, -R2, R8 ;  /* 0x0000000802067221 */ /* 0x004fc80000000100 */
[----:B------:R-:W-:-:S05]  /*3140*/  FMUL R6, R6, 1.4426950216293334961 ;  /* 0x3fb8aa3b06067820 */ /* 0x000fca0000400000 */
[----:B------:R-:W-:-:S13]  /*3150*/  FSETP.GEU.AND P0, PT, R6, -126, PT ;  /* 0xc2fc00000600780b */ /* 0x000fda0003f0e000 */
[----:B------:R-:W-:-:S04]  /*3160*/  @!P0 FMUL R6, R6, 0.5 ;  /* 0x3f00000006068820 */ /* 0x000fc80000400000 */
[----:B------:R-:W0:Y:S02]  /*3170*/  MUFU.EX2 R17, R6 ;  /* 0x0000000600117308 */ /* 0x000e240000000800 */
[----:B0-----:R-:W-:-:S06]  /*3180*/  @!P0 FMUL R17, R17, R17 ;  /* 0x0000001111118220 */ /* 0x001fcc0000400000 */
[----:B------:R-:W0:Y:S01]  /*3190*/  FCHK P0, R17, R3 ;  /* 0x0000000311007302 */ /* 0x000e220000000000 */
[----:B------:R-:W-:-:S04]  /*31a0*/  FFMA R7, R17, R12, RZ ;  /* 0x0000000c11077223 */ /* 0x000fc800000000ff */
[----:B------:R-:W-:-:S04]  /*31b0*/  FFMA R8, -R3, R7, R17 ;  /* 0x0000000703087223 */ /* 0x000fc80000000111 */
[----:B------:R-:W-:Y:S01]  /*31c0*/  FFMA R8, R12, R8, R7 ;  /* 0x000000080c087223 */ /* 0x000fe20000000007 */
[----:B0-----:R-:W-:Y:S06]  /*31d0*/  @!P0 BRA `(.L_x_40) ;  /* 0x00000000000c8947 */ /* 0x001fec0003800000 */
[----:B------:R-:W-:-:S07]  /*31e0*/  MOV R12, 0x3200 ;  /* 0x00003200000c7802 */ /* 0x000fce0000000f00 */
[----:B------:R-:W-:Y:S05]  /*31f0*/  CALL.REL.NOINC `($__internal_0_$__cuda_sm3x_div_rn_noftz_f32_slowpath) ;  /* 0x00000018000c7944 */ /* 0x000fea0003c00000 */
[----:B------:R-:W-:-:S07]  /*3200*/  MOV R8, R6 ;  /* 0x0000000600087202 */ /* 0x000fce0000000f00 */
.L_x_40:
[----:B------:R-:W-:Y:S05]  /*3210*/  BSYNC.RECONVERGENT B3 ;  /* 0x0000000000037941 */ /* 0x000fea0003800200 */
.L_x_39:
[----:B------:R-:W-:Y:S01]  /*3220*/  FADD R9, -R2, R9 ;  /* 0x0000000902097221 */ /* 0x000fe20000000100 */
[----:B------:R-:W0:Y:S01]  /*3230*/  MUFU.RCP R12, R3 ;  /* 0x00000003000c7308 */ /* 0x000e220000001000 */
[----:B------:R-:W-:Y:S02]  /*3240*/  BSSY.RECONVERGENT B3, `(.L_x_41) ;  /* 0x0000010000037945 */ /* 0x000fe40003800200 */
[----:B------:R-:W-:-:S05]  /*3250*/  FMUL R6, R9, 1.4426950216293334961 ;  /* 0x3fb8aa3b09067820 */ /* 0x000fca0000400000 */
[----:B------:R-:W-:Y:S01]  /*3260*/  FSETP.GEU.AND P0, PT, R6, -126, PT ;  /* 0xc2fc00000600780b */ /* 0x000fe20003f0e000 */
[----:B0-----:R-:W-:-:S12]  /*3270*/  FFMA R9, -R3, R12, 1 ;  /* 0x3f80000003097423 */ /* 0x001fd8000000010c */
[----:B------:R-:W-:Y:S01]  /*3280*/  @!P0 FMUL R6, R6, 0.5 ;  /* 0x3f00000006068820 */ /* 0x000fe20000400000 */
[----:B------:R-:W-:-:S03]  /*3290*/  FFMA R9, R12, R9, R12 ;  /* 0x000000090c097223 */ /* 0x000fc6000000000c */
        /* <DEDUP_REMOVED lines=10> */
.L_x_42:
[----:B------:R-:W-:Y:S05]  /*3340*/  BSYNC.RECONVERGENT B3 ;  /* 0x0000000000037941 */ /* 0x000fea0003800200 */
.L_x_41:
[----:B------:R-:W-:Y:S01]  /*3350*/  FADD R10, -R2, R10 ;  /* 0x0000000a020a7221 */ /* 0x000fe20000000100 */
[----:B------:R-:W-:Y:S03]  /*3360*/  BSSY.RECONVERGENT B3, `(.L_x_43) ;  /* 0x0000011000037945 */ /* 0x000fe60003800200 */
[----:B------:R-:W-:Y:S02]  /*3370*/  FMUL R6, R10, 1.4426950216293334961 ;  /* 0x3fb8aa3b0a067820 */ /* 0x000fe40000400000 */
[----:B------:R-:W0:Y:S03]  /*3380*/  MUFU.RCP R10, R3 ;  /* 0x00000003000a7308 */ /* 0x000e260000001000 */
[----:B------:R-:W-:-:S13]  /*3390*/  FSETP.GEU.AND P0, PT, R6, -126, PT ;  /* 0xc2fc00000600780b */ /* 0x000fda0003f0e000 */
[----:B------:R-:W-:Y:S01]  /*33a0*/  @!P0 FMUL R6, R6, 0.5 ;  /* 0x3f00000006068820 */ /* 0x000fe20000400000 */
[----:B0-----:R-:W-:-:S03]  /*33b0*/  FFMA R7, -R3, R10, 1 ;  /* 0x3f80000003077423 */ /* 0x001fc6000000010a */
[----:B------:R-:W0:Y:S01]  /*33c0*/  MUFU.EX2 R17, R6 ;  /* 0x0000000600117308 */ /* 0x000e220000000800 */
[----:B------:R-:W-:Y:S01]  /*33d0*/  FFMA R10, R10, R7, R10 ;  /* 0x000000070a0a7223 */ /* 0x000fe2000000000a */
        /* <DEDUP_REMOVED lines=9> */
.L_x_44:
[----:B------:R-:W-:Y:S05]  /*3470*/  BSYNC.RECONVERGENT B3 ;  /* 0x0000000000037941 */ /* 0x000fea0003800200 */
.L_x_43:
        /* <DEDUP_REMOVED lines=18> */
.L_x_46:
[----:B------:R-:W-:Y:S05]  /*35a0*/  BSYNC.RECONVERGENT B3 ;  /* 0x0000000000037941 */ /* 0x000fea0003800200 */
.L_x_45:
[----:B------:R2:W-:Y:S01]  /*35b0*/  STG.E.128 desc[UR6][R24.64], R8 ;  /* 0x0000000818007986 */ /* 0x0005e2000c101d06 */
[----:B------:R-:W-:Y:S01]  /*35c0*/  IADD3 R14, PT, PT, R14, 0x80, RZ ;  /* 0x000000800e0e7810 */ /* 0x000fe20007ffe0ff */
[----:B------:R-:W-:Y:S06]  /*35d0*/  @P2 BRA `(.L_x_47) ;  /* 0xfffffff800b02947 */ /* 0x000fec000383ffff */
.L_x_38:
[----:B------:R-:W-:Y:S05]  /*35e0*/  BSYNC.RECONVERGENT B2 ;  /* 0x0000000000027941 */ /* 0x000fea0003800200 */
.L_x_37:
[----:B------:R-:W-:-:S13]  /*35f0*/  ISETP.GE.U32.AND P0, PT, R0, 0x60, PT ;  /* 0x000000600000780c */ /* 0x000fda0003f06070 */
[----:B------:R-:W-:Y:S05]  /*3600*/  @!P0 EXIT ;  /* 0x000000000000894d */ /* 0x000fea0003800000 */
[----:B--2---:R-:W0:Y:S01]  /*3610*/  LDC.64 R24, c[0x0][0x380] ;  /* 0x0000e000ff187b82 */ /* 0x004e220000000a00 */
[----:B------:R-:W-:-:S07]  /*3620*/  LEA R0, R5, UR5, 0x2 ;  /* 0x0000000505007c11 */ /* 0x000fce000f8e10ff */
[----:B------:R-:W1:Y:S02]  /*3630*/  LDC.64 R22, c[0x0][0x388] ;  /* 0x0000e200ff167b82 */ /* 0x000e640000000a00 */
.L_x_80:
[----:B0-----:R-:W-:-:S05]  /*3640*/  IMAD.WIDE R28, R0, 0x4, R24 ;  /* 0x00000004001c7825 */ /* 0x001fca00078e0218 */
[----:B------:R-:W2:Y:S01]  /*3650*/  LDG.E.128.CONSTANT R8, desc[UR6][R28.64] ;  /* 0x000000061c087981 */ /* 0x000ea2000c1e9d00 */
[----:B------:R-:W-:Y:S01]  /*3660*/  BSSY.RECONVERGENT B2, `(.L_x_48) ;  /* 0x0000012000027945 */ /* 0x000fe20003800200 */
[----:B--2---:R-:W-:-:S04]  /*3670*/  FADD R8, -R2, R8 ;  /* 0x0000000802087221 */ /* 0x004fc80000000100 */
        /* <DEDUP_REMOVED lines=14> */
[----:B-1----:R-:W-:Y:S05]  /*3760*/  CALL.REL.NOINC `($__internal_0_$__cuda_sm3x_div_rn_noftz_f32_slowpath) ;  /* 0x0000001000b07944 */ /* 0x002fea0003c00000 */
[----:B------:R-:W-:-:S07]  /*3770*/  MOV R8, R6 ;  /* 0x0000000600087202 */ /* 0x000fce0000000f00 */
.L_x_49:
[----:B------:R-:W-:Y:S05]  /*3780*/  BSYNC.RECONVERGENT B2 ;  /* 0x0000000000027941 */ /* 0x000fea0003800200 */
.L_x_48:
        /* <DEDUP_REMOVED lines=18> */
.L_x_51:
[----:B------:R-:W-:Y:S05]  /*38b0*/  BSYNC.RECONVERGENT B2 ;  /* 0x0000000000027941 */ /* 0x000fea0003800200 */
.L_x_50:
        /* <DEDUP_REMOVED lines=18> */
.L_x_53:
[----:B------:R-:W-:Y:S05]  /*39e0*/  BSYNC.RECONVERGENT B2 ;  /* 0x0000000000027941 */ /* 0x000fea0003800200 */
.L_x_52:
        /* <DEDUP_REMOVED lines=18> */
.L_x_55:
[----:B------:R-:W-:Y:S05]  /*3b10*/  BSYNC.RECONVERGENT B2 ;  /* 0x0000000000027941 */ /* 0x000fea0003800200 */
.L_x_54:
[----:B------:R-:W2:Y:S01]  /*3b20*/  LDG.E.128.CONSTANT R12, desc[UR6][R28.64+0x200] ;  /* 0x000200061c0c7981 */ /* 0x000ea2000c1e9d00 */
[----:B------:R-:W0:Y:S01]  /*3b30*/  MUFU.RCP R6, R3 ;  /* 0x0000000300067308 */ /* 0x000e220000001000 */
[----:B-1----:R-:W-:Y:S01]  /*3b40*/  IMAD.WIDE R26, R0, 0x4, R22 ;  /* 0x00000004001a7825 */ /* 0x002fe200078e0216 */
[----:B------:R-:W-:Y:S04]  /*3b50*/  BSSY.RECONVERGENT B2, `(.L_x_56) ;  /* 0x0000012000027945 */ /* 0x000fe80003800200 */
[----:B------:R1:W-:Y:S01]  /*3b60*/  STG.E.128 desc[UR6][R26.64], R8 ;  /* 0x000000081a007986 */ /* 0x0003e2000c101d06 */
        /* <DEDUP_REMOVED lines=11> */
[----:B-1----:R-:W-:Y:S01]  /*3c20*/  FFMA R8, R6, R7, R16 ;  /* 0x0000000706087223 */ /* 0x002fe20000000010 */
[----:B0-----:R-:W-:Y:S06]  /*3c30*/  @!P0 BRA `(.L_x_57) ;  /* 0x00000000000c8947 */ /* 0x001fec0003800000 */
[----:B------:R-:W-:-:S07]  /*3c40*/  MOV R12, 0x3c60 ;  /* 0x00003c60000c7802 */ /* 0x000fce0000000f00 */
[----:B------:R-:W-:Y:S05]  /*3c50*/  CALL.REL.NOINC `($__internal_0_$__cuda_sm3x_div_rn_noftz_f32_slowpath) ;  /* 0x0000000c00747944 */ /* 0x000fea0003c00000 */
[----:B------:R-:W-:-:S07]  /*3c60*/  MOV R8, R6 ;  /* 0x0000000600087202 */ /* 0x000fce0000000f00 */
.L_x_57:
[----:B------:R-:W-:Y:S05]  /*3c70*/  BSYNC.RECONVERGENT B2 ;  /* 0x0000000000027941 */ /* 0x000fea0003800200 */
.L_x_56:
        /* <DEDUP_REMOVED lines=18> */
.L_x_59:
[----:B------:R-:W-:Y:S05]  /*3da0*/  BSYNC.RECONVERGENT B2 ;  /* 0x0000000000027941 */ /* 0x000fea0003800200 */
.L_x_58:
        /* <DEDUP_REMOVED lines=18> */
.L_x_61:
[----:B------:R-:W-:Y:S05]  /*3ed0*/  BSYNC.RECONVERGENT B2 ;  /* 0x0000000000027941 */ /* 0x000fea0003800200 */
.L_x_60:
        /* <DEDUP_REMOVED lines=18> */
.L_x_63:
[----:B------:R-:W-:Y:S05]  /*4000*/  BSYNC.RECONVERGENT B2 ;  /* 0x0000000000027941 */ /* 0x000fea0003800200 */
.L_x_62:
[----:B------:R-:W2:Y:S01]  /*4010*/  LDG.E.128.CONSTANT R12, desc[UR6][R28.64+0x400] ;  /* 0x000400061c0c7981 */ /* 0x000ea2000c1e9d00 */
[----:B------:R-:W0:Y:S01]  /*4020*/  MUFU.RCP R6, R3 ;  /* 0x0000000300067308 */ /* 0x000e220000001000 */
[----:B------:R-:W-:Y:S02]  /*4030*/  BSSY.RECONVERGENT B2, `(.L_x_64) ;  /* 0x0000012000027945 */ /* 0x000fe40003800200 */
        /* <DEDUP_REMOVED lines=17> */
.L_x_65:
[----:B------:R-:W-:Y:S05]  /*4150*/  BSYNC.RECONVERGENT B2 ;  /* 0x0000000000027941 */ /* 0x000fea0003800200 */
.L_x_64:
        /* <DEDUP_REMOVED lines=18> */
.L_x_67:
[----:B------:R-:W-:Y:S05]  /*4280*/  BSYNC.RECONVERGENT B2 ;  /* 0x0000000000027941 */ /* 0x000fea0003800200 */
.L_x_66:
        /* <DEDUP_REMOVED lines=18> */
.L_x_69:
[----:B------:R-:W-:Y:S05]  /*43b0*/  BSYNC.RECONVERGENT B2 ;  /* 0x0000000000027941 */ /* 0x000fea0003800200 */
.L_x_68:
        /* <DEDUP_REMOVED lines=18> */
.L_x_71:
[----:B------:R-:W-:Y:S05]  /*44e0*/  BSYNC.RECONVERGENT B2 ;  /* 0x0000000000027941 */ /* 0x000fea0003800200 */
.L_x_70:
        /* <DEDUP_REMOVED lines=20> */
.L_x_73:
[----:B------:R-:W-:Y:S05]  /*4630*/  BSYNC.RECONVERGENT B2 ;  /* 0x0000000000027941 */ /* 0x000fea0003800200 */
.L_x_72:
        /* <DEDUP_REMOVED lines=18> */
.L_x_75:
[----:B------:R-:W-:Y:S05]  /*4760*/  BSYNC.RECONVERGENT B2 ;  /* 0x0000000000027941 */ /* 0x000fea0003800200 */
.L_x_74:
        /* <DEDUP_REMOVED lines=18> */
.L_x_77:
[----:B------:R-:W-:Y:S05]  /*4890*/  BSYNC.RECONVERGENT B2 ;  /* 0x0000000000027941 */ /* 0x000fea0003800200 */
.L_x_76:
        /* <DEDUP_REMOVED lines=18> */
.L_x_79:
[----:B------:R-:W-:Y:S05]  /*49c0*/  BSYNC.RECONVERGENT B2 ;  /* 0x0000000000027941 */ /* 0x000fea0003800200 */
.L_x_78:
[----:B------:R2:W-:Y:S01]  /*49d0*/  STG.E.128 desc[UR6][R26.64+0x600], R8 ;  /* 0x000600081a007986 */ /* 0x0005e2000c101d06 */
[----:B------:R-:W-:Y:S02]  /*49e0*/  IADD3 R5, PT, PT, R5, 0x80, RZ ;  /* 0x0000008005057810 */ /* 0x000fe40007ffe0ff */
[----:B------:R-:W-:Y:S02]  /*49f0*/  IADD3 R0, PT, PT, R0, 0x200, RZ ;  /* 0x0000020000007810 */ /* 0x000fe40007ffe0ff */
[----:B------:R-:W-:-:S13]  /*4a00*/  ISETP.GE.AND P0, PT, R5, R4, PT ;  /* 0x000000040500720c */ /* 0x000fda0003f06270 */
[----:B--2---:R-:W-:Y:S05]  /*4a10*/  @!P0 BRA `(.L_x_80) ;  /* 0xffffffec00088947 */ /* 0x004fea000383ffff */
[----:B------:R-:W-:Y:S05]  /*4a20*/  EXIT ;  /* 0x000000000000794d */ /* 0x000fea0003800000 */
        .weak           $__internal_0_$__cuda_sm3x_div_rn_noftz_f32_slowpath
        .type           $__internal_0_$__cuda_sm3x_div_rn_noftz_f32_slowpath,@function
        .size           $__internal_0_$__cuda_sm3x_div_rn_noftz_f32_slowpath,(.L_x_93 - $__internal_0_$__cuda_sm3x_div_rn_noftz_f32_slowpath)
$__internal_0_$__cuda_sm3x_div_rn_noftz_f32_slowpath:
[----:B------:R-:W-:Y:S01]  /*4a30*/  SHF.R.U32.HI R7, RZ, 0x17, R3 ;  /* 0x00000017ff077819 */ /* 0x000fe20000011603 */
[----:B------:R-:W-:Y:S01]  /*4a40*/  BSSY.RECONVERGENT B0, `(.L_x_81) ;  /* 0x0000067000007945 */ /* 0x000fe20003800200 */
[----:B------:R-:W-:Y:S02]  /*4a50*/  SHF.R.U32.HI R20, RZ, 0x17, R17 ;  /* 0x00000017ff147819 */ /* 0x000fe40000011611 */
[----:B------:R-:W-:Y:S02]  /*4a60*/  LOP3.LUT R7, R7, 0xff, RZ, 0xc0, !PT ;  /* 0x000000ff07077812 */ /* 0x000fe400078ec0ff */
[----:B------:R-:W-:Y:S02]  /*4a70*/  LOP3.LUT R20, R20, 0xff, RZ, 0xc0, !PT ;  /* 0x000000ff14147812 */ /* 0x000fe400078ec0ff */
[----:B------:R-:W-:Y:S02]  /*4a80*/  IADD3 R6, PT, PT, R7, -0x1, RZ ;  /* 0xffffffff07067810 */ /* 0x000fe40007ffe0ff */
[----:B------:R-:W-:-:S02]  /*4a90*/  IADD3 R16, PT, PT, R20, -0x1, RZ ;  /* 0xffffffff14107810 */ /* 0x000fc40007ffe0ff */
[----:B------:R-:W-:Y:S02]  /*4aa0*/  ISETP.GT.U32.AND P0, PT, R6, 0xfd, PT ;  /* 0x000000fd0600780c */ /* 0x000fe40003f04070 */
[----:B------:R-:W-:Y:S02]  /*4ab0*/  MOV R19, R17 ;  /* 0x0000001100137202 */ /* 0x000fe40000000f00 */
[----:B------:R-:W-:Y:S02]  /*4ac0*/  ISETP.GT.U32.OR P0, PT, R16, 0xfd, P0 ;  /* 0x000000fd1000780c */ /* 0x000fe40000704470 */
[----:B------:R-:W-:-:S11]  /*4ad0*/  MOV R6, R3 ;  /* 0x0000000300067202 */ /* 0x000fd60000000f00 */
[----:B------:R-:W-:Y:S01]  /*4ae0*/  @!P0 MOV R21, RZ ;  /* 0x000000ff00158202 */ /* 0x000fe20000000f00 */
[----:B------:R-:W-:Y:S06]  /*4af0*/  @!P0 BRA `(.L_x_82) ;  /* 0x0000000000648947 */ /* 0x000fec0003800000 */
[----:B------:R-:W-:Y:S02]  /*4b00*/  FSETP.GTU.FTZ.AND P0, PT, |R17|, +INF , PT ;  /* 0x7f8000001100780b */ /* 0x000fe40003f1c200 */
[----:B------:R-:W-:-:S04]  /*4b10*/  FSETP.GTU.FTZ.AND P1, PT, |R3|, +INF , PT ;  /* 0x7f8000000300780b */ /* 0x000fc80003f3c200 */
[----:B------:R-:W-:-:S13]  /*4b20*/  PLOP3.LUT P0, PT, P0, P1, PT, 0xf8, 0x8f ;  /* 0x00000000008f781c */ /* 0x000fda0000703f70 */
[----:B------:R-:W-:Y:S05]  /*4b30*/  @P0 BRA `(.L_x_83) ;  /* 0x0000000400580947 */ /* 0x000fea0003800000 */
[----:B------:R-:W-:-:S13]  /*4b40*/  LOP3.LUT P0, RZ, R6, 0x7fffffff, R19, 0xc8, !PT ;  /* 0x7fffffff06ff7812 */ /* 0x000fda000780c813 */
[----:B------:R-:W-:Y:S05]  /*4b50*/  @!P0 BRA `(.L_x_84) ;  /* 0x0000000400488947 */ /* 0x000fea0003800000 */
[----:B------:R-:W-:Y:S02]  /*4b60*/  FSETP.NEU.FTZ.AND P0, PT, |R17|, +INF , PT ;  /* 0x7f8000001100780b */ /* 0x000fe40003f1d200 */
[----:B------:R-:W-:Y:S02]  /*4b70*/  FSETP.NEU.FTZ.AND P3, PT, |R3|, +INF , PT ;  /* 0x7f8000000300780b */ /* 0x000fe40003f7d200 */
[----:B------:R-:W-:-:S11]  /*4b80*/  FSETP.NEU.FTZ.AND P1, PT, |R17|, +INF , PT ;  /* 0x7f8000001100780b */ /* 0x000fd60003f3d200 */
[----:B------:R-:W-:Y:S05]  /*4b90*/  @!P3 BRA !P0, `(.L_x_84) ;  /* 0x000000040038b947 */ /* 0x000fea0004000000 */
[----:B------:R-:W-:-:S04]  /*4ba0*/  LOP3.LUT P0, RZ, R19, 0x7fffffff, RZ, 0xc0, !PT ;  /* 0x7fffffff13ff7812 */ /* 0x000fc8000780c0ff */
[----:B------:R-:W-:-:S13]  /*4bb0*/  PLOP3.LUT P0, PT, P3, P0, PT, 0x2f, 0xf2 ;  /* 0x0000000000f2781c */ /* 0x000fda0001f00577 */
[----:B------:R-:W-:Y:S05]  /*4bc0*/  @P0 BRA `(.L_x_85) ;  /* 0x0000000400240947 */ /* 0x000fea0003800000 */
[----:B------:R-:W-:-:S04]  /*4bd0*/  LOP3.LUT P0, RZ, R6, 0x7fffffff, RZ, 0xc0, !PT ;  /* 0x7fffffff06ff7812 */ /* 0x000fc8000780c0ff */
[----:B------:R-:W-:-:S13]  /*4be0*/  PLOP3.LUT P0, PT, P1, P0, PT, 0x2f, 0xf2 ;  /* 0x0000000000f2781c */ /* 0x000fda0000f00577 */
[----:B------:R-:W-:Y:S05]  /*4bf0*/  @P0 BRA `(.L_x_86) ;  /* 0x00000004000c0947 */ /* 0x000fea0003800000 */
[----:B------:R-:W-:-:S04]  /*4c00*/  IADD3 R16, PT, PT, R20, -0x1, RZ ;  /* 0xffffffff14107810 */ /* 0x000fc80007ffe0ff */
[----:B------:R-:W-:Y:S02]  /*4c10*/  ISETP.GE.AND P0, PT, R16, RZ, PT ;  /* 0x000000ff1000720c */ /* 0x000fe40003f06270 */
[----:B------:R-:W-:-:S04]  /*4c20*/  IADD3 R16, PT, PT, R7, -0x1, RZ ;  /* 0xffffffff07107810 */ /* 0x000fc80007ffe0ff */
[----:B------:R-:W-:-:S07]  /*4c30*/  ISETP.GE.AND P1, PT, R16, RZ, PT ;  /* 0x000000ff1000720c */ /* 0x000fce0003f26270 */
[----:B------:R-:W-:Y:S01]  /*4c40*/  @P0 MOV R21, RZ ;  /* 0x000000ff00150202 */ /* 0x000fe20000000f00 */
[----:B------:R-:W-:Y:S01]  /*4c50*/  @!P0 FFMA R19, R17, 1.84467440737095516160e+19, RZ ;  /* 0x5f80000011138823 */ /* 0x000fe200000000ff */
[----:B------:R-:W-:-:S04]  /*4c60*/  @!P0 MOV R21, 0xffffffc0 ;  /* 0xffffffc000158802 */ /* 0x000fc80000000f00 */
[----:B------:R-:W-:Y:S01]  /*4c70*/  @!P1 FFMA R6, R3, 1.84467440737095516160e+19, RZ ;  /* 0x5f80000003069823 */ /* 0x000fe200000000ff */
[----:B------:R-:W-:-:S07]  /*4c80*/  @!P1 IADD3 R21, PT, PT, R21, 0x40, RZ ;  /* 0x0000004015159810 */ /* 0x000fce0007ffe0ff */
.L_x_82:
[----:B------:R-:W-:Y:S01]  /*4c90*/  LEA R16, R7, 0xc0800000, 0x17 ;  /* 0xc080000007107811 */ /* 0x000fe200078eb8ff */
[----:B------:R-:W-:Y:S01]  /*4ca0*/  BSSY.RECONVERGENT B1, `(.L_x_87) ;  /* 0x0000036000017945 */ /* 0x000fe20003800200 */
[----:B------:R-:W-:Y:S02]  /*4cb0*/  IADD3 R20, PT, PT, R20, -0x7f, RZ ;  /* 0xffffff8114147810 */ /* 0x000fe40007ffe0ff */
[----:B------:R-:W-:-:S03]  /*4cc0*/  IADD3 R6, PT, PT, -R16, R6, RZ ;  /* 0x0000000610067210 */ /* 0x000fc60007ffe1ff */
[----:B------:R-:W-:Y:S01]  /*4cd0*/  IMAD R19, R20, -0x800000, R19 ;  /* 0xff80000014137824 */ /* 0x000fe200078e0213 */
[----:B------:R-:W0:Y:S01]  /*4ce0*/  MUFU.RCP R16, R6 ;  /* 0x0000000600107308 */ /* 0x000e220000001000 */
[----:B------:R-:W-:Y:S01]  /*4cf0*/  FADD.FTZ R18, -R6, -RZ ;  /* 0x800000ff06127221 */ /* 0x000fe20000010100 */
[----:B------:R-:W-:-:S04]  /*4d00*/  IADD3 R20, PT, PT, R20, 0x7f, -R7 ;  /* 0x0000007f14147810 */ /* 0x000fc80007ffe807 */
[----:B------:R-:W-:Y:S01]  /*4d10*/  IADD3 R21, PT, PT, R20, R21, RZ ;  /* 0x0000001514157210 */ /* 0x000fe20007ffe0ff */
[----:B0-----:R-:W-:-:S04]  /*4d20*/  FFMA R6, R16, R18, 1 ;  /* 0x3f80000010067423 */ /* 0x001fc80000000012 */
[----:B------:R-:W-:-:S04]  /*4d30*/  FFMA R6, R16, R6, R16 ;  /* 0x0000000610067223 */ /* 0x000fc80000000010 */
[----:B------:R-:W-:-:S04]  /*4d40*/  FFMA R17, R19, R6, RZ ;  /* 0x0000000613117223 */ /* 0x000fc800000000ff */
[----:B------:R-:W-:-:S04]  /*4d50*/  FFMA R16, R18, R17, R19 ;  /* 0x0000001112107223 */ /* 0x000fc80000000013 */
[----:B------:R-:W-:-:S04]  /*4d60*/  FFMA R16, R6, R16, R17 ;  /* 0x0000001006107223 */ /* 0x000fc80000000011 */
[----:B------:R-:W-:-:S04]  /*4d70*/  FFMA R18, R18, R16, R19 ;  /* 0x0000001012127223 */ /* 0x000fc80000000013 */
[----:B------:R-:W-:-:S05]  /*4d80*/  FFMA R17, R6, R18, R16 ;  /* 0x0000001206117223 */ /* 0x000fca0000000010 */
[----:B------:R-:W-:-:S04]  /*4d90*/  SHF.R.U32.HI R7, RZ, 0x17, R17 ;  /* 0x00000017ff077819 */ /* 0x000fc80000011611 */
[----:B------:R-:W-:-:S04]  /*4da0*/  LOP3.LUT R7, R7, 0xff, RZ, 0xc0, !PT ;  /* 0x000000ff07077812 */ /* 0x000fc800078ec0ff */
[----:B------:R-:W-:-:S04]  /*4db0*/  IADD3 R7, PT, PT, R7, R21, RZ ;  /* 0x0000001507077210 */ /* 0x000fc80007ffe0ff */
[----:B------:R-:W-:-:S04]  /*4dc0*/  IADD3 R19, PT, PT, R7, -0x1, RZ ;  /* 0xffffffff07137810 */ /* 0x000fc80007ffe0ff */
[----:B------:R-:W-:-:S13]  /*4dd0*/  ISETP.GE.U32.AND P0, PT, R19, 0xfe, PT ;  /* 0x000000fe1300780c */ /* 0x000fda0003f06070 */
[----:B------:R-:W-:Y:S05]  /*4de0*/  @!P0 BRA `(.L_x_88) ;  /* 0x0000000000808947 */ /* 0x000fea0003800000 */
[----:B------:R-:W-:-:S13]  /*4df0*/  ISETP.GT.AND P0, PT, R7, 0xfe, PT ;  /* 0x000000fe0700780c */ /* 0x000fda0003f04270 */
[----:B------:R-:W-:Y:S05]  /*4e00*/  @P0 BRA `(.L_x_89) ;  /* 0x00000000006c0947 */ /* 0x000fea0003800000 */
[----:B------:R-:W-:-:S13]  /*4e10*/  ISETP.GE.AND P0, PT, R7, 0x1, PT ;  /* 0x000000010700780c */ /* 0x000fda0003f06270 */
[----:B------:R-:W-:Y:S05]  /*4e20*/  @P0 BRA `(.L_x_90) ;  /* 0x0000000000740947 */ /* 0x000fea0003800000 */
[----:B------:R-:W-:Y:S02]  /*4e30*/  ISETP.GE.AND P0, PT, R7, -0x18, PT ;  /* 0xffffffe80700780c */ /* 0x000fe40003f06270 */
[----:B------:R-:W-:-:S11]  /*4e40*/  LOP3.LUT R17, R17, 0x80000000, RZ, 0xc0, !PT ;  /* 0x8000000011117812 */ /* 0x000fd600078ec0ff */
[----:B------:R-:W-:Y:S05]  /*4e50*/  @!P0 BRA `(.L_x_90) ;  /* 0x0000000000688947 */ /* 0x000fea0003800000 */
[CCC-:B------:R-:W-:Y:S01]  /*4e60*/  FFMA.RZ R19, R6.reuse, R18.reuse, R16.reuse ;  /* 0x0000001206137223 */ /* 0x1c0fe2000000c010 */
[CCC-:B------:R-:W-:Y:S01]  /*4e70*/  FFMA.RP R20, R6.reuse, R18.reuse, R16.reuse ;  /* 0x0000001206147223 */ /* 0x1c0fe20000008010 */
[----:B------:R-:W-:Y:S01]  /*4e80*/  FFMA.RM R16, R6, R18, R16 ;  /* 0x0000001206107223 */ /* 0x000fe20000004010 */
[----:B------:R-:W-:Y:S02]  /*4e90*/  IADD3 R6, PT, PT, R7, 0x20, RZ ;  /* 0x0000002007067810 */ /* 0x000fe40007ffe0ff */
[----:B------:R-:W-:Y:S02]  /*4ea0*/  LOP3.LUT R19, R19, 0x7fffff, RZ, 0xc0, !PT ;  /* 0x007fffff13137812 */ /* 0x000fe400078ec0ff */
[----:B------:R-:W-:Y:S02]  /*4eb0*/  ISETP.NE.AND P3, PT, R7, RZ, PT ;  /* 0x000000ff0700720c */ /* 0x000fe40003f65270 */
[----:B------:R-:W-:Y:S02]  /*4ec0*/  LOP3.LUT R19, R19, 0x800000, RZ, 0xfc, !PT ;  /* 0x0080000013137812 */ /* 0x000fe400078efcff */
[----:B------:R-:W-:-:S02]  /*4ed0*/  ISETP.NE.AND P1, PT, R7, RZ, PT ;  /* 0x000000ff0700720c */ /* 0x000fc40003f25270 */
[----:B------:R-:W-:Y:S02]  /*4ee0*/  IADD3 R7, PT, PT, -R7, RZ, RZ ;  /* 0x000000ff07077210 */ /* 0x000fe40007ffe1ff */
[----:B------:R-:W-:Y:S02]  /*4ef0*/  SHF.L.U32 R6, R19, R6, RZ ;  /* 0x0000000613067219 */ /* 0x000fe400000006ff */
[----:B------:R-:W-:Y:S02]  /*4f00*/  FSETP.NEU.FTZ.AND P0, PT, R20, R16, PT ;  /* 0x000000101400720b */ /* 0x000fe40003f1d000 */
[----:B------:R-:W-:Y:S02]  /*4f10*/  SEL R7, R7, RZ, P3 ;  /* 0x000000ff07077207 */ /* 0x000fe40001800000 */
[----:B------:R-:W-:Y:S02]  /*4f20*/  ISETP.NE.AND P1, PT, R6, RZ, P1 ;  /* 0x000000ff0600720c */ /* 0x000fe40000f25270 */
[----:B------:R-:W-:-:S02]  /*4f30*/  SHF.R.U32.HI R19, RZ, R7, R19 ;  /* 0x00000007ff137219 */ /* 0x000fc40000011613 */
[----:B------:R-:W-:Y:S02]  /*4f40*/  PLOP3.LUT P0, PT, P0, P1, PT, 0xf8, 0x8f ;  /* 0x00000000008f781c */ /* 0x000fe40000703f70 */
[----:B------:R-:W-:Y:S02]  /*4f50*/  SHF.R.U32.HI R7, RZ, 0x1, R19 ;  /* 0x00000001ff077819 */ /* 0x000fe40000011613 */
[----:B------:R-:W-:-:S04]  /*4f60*/  SEL R6, RZ, 0x1, !P0 ;  /* 0x00000001ff067807 */ /* 0x000fc80004000000 */
[----:B------:R-:W-:-:S04]  /*4f70*/  LOP3.LUT R6, R6, 0x1, R7, 0xf8, !PT ;  /* 0x0000000106067812 */ /* 0x000fc800078ef807 */
[----:B------:R-:W-:-:S04]  /*4f80*/  LOP3.LUT R6, R6, R19, RZ, 0xc0, !PT ;  /* 0x0000001306067212 */ /* 0x000fc800078ec0ff */
[----:B------:R-:W-:-:S04]  /*4f90*/  IADD3 R6, PT, PT, R7, R6, RZ ;  /* 0x0000000607067210 */ /* 0x000fc80007ffe0ff */
[----:B------:R-:W-:Y:S01]  /*4fa0*/  LOP3.LUT R17, R6, R17, RZ, 0xfc, !PT ;  /* 0x0000001106117212 */ /* 0x000fe200078efcff */
[----:B------:R-:W-:Y:S06]  /*4fb0*/  BRA `(.L_x_90) ;  /* 0x0000000000107947 */ /* 0x000fec0003800000 */
.L_x_89:
[----:B------:R-:W-:-:S04]  /*4fc0*/  LOP3.LUT R17, R17, 0x80000000, RZ, 0xc0, !PT ;  /* 0x8000000011117812 */ /* 0x000fc800078ec0ff */
[----:B------:R-:W-:Y:S01]  /*4fd0*/  LOP3.LUT R17, R17, 0x7f800000, RZ, 0xfc, !PT ;  /* 0x7f80000011117812 */ /* 0x000fe200078efcff */
[----:B------:R-:W-:Y:S06]  /*4fe0*/  BRA `(.L_x_90) ;  /* 0x0000000000047947 */ /* 0x000fec0003800000 */
.L_x_88:
[----:B------:R-:W-:-:S07]  /*4ff0*/  LEA R17, R21, R17, 0x17 ;  /* 0x0000001115117211 */ /* 0x000fce00078eb8ff */
.L_x_90:
[----:B------:R-:W-:Y:S05]  /*5000*/  BSYNC.RECONVERGENT B1 ;  /* 0x0000000000017941 */ /* 0x000fea0003800200 */
.L_x_87:
[----:B------:R-:W-:Y:S01]  /*5010*/  MOV R6, R17 ;  /* 0x0000001100067202 */ /* 0x000fe20000000f00 */
[----:B------:R-:W-:Y:S06]  /*5020*/  BRA `(.L_x_91) ;  /* 0x0000000000207947 */ /* 0x000fec0003800000 */
.L_x_86:
[----:B------:R-:W-:-:S04]  /*5030*/  LOP3.LUT R6, R6, 0x80000000, R19, 0x48, !PT ;  /* 0x8000000006067812 */ /* 0x000fc800078e4813 */
[----:B------:R-:W-:Y:S01]  /*5040*/  LOP3.LUT R6, R6, 0x7f800000, RZ, 0xfc, !PT ;  /* 0x7f80000006067812 */ /* 0x000fe200078efcff */
[----:B------:R-:W-:Y:S06]  /*5050*/  BRA `(.L_x_91) ;  /* 0x0000000000147947 */ /* 0x000fec0003800000 */
.L_x_85:
[----:B------:R-:W-:Y:S01]  /*5060*/  LOP3.LUT R6, R6, 0x80000000, R19, 0x48, !PT ;  /* 0x8000000006067812 */ /* 0x000fe200078e4813 */
[----:B------:R-:W-:Y:S06]  /*5070*/  BRA `(.L_x_91) ;  /* 0x00000000000c7947 */ /* 0x000fec0003800000 */
.L_x_84:
[----:B------:R-:W0:Y:S01]  /*5080*/  MUFU.RSQ R6, -QNAN ;  /* 0xffc0000000067908 */ /* 0x000e220000001400 */
[----:B------:R-:W-:Y:S05]  /*5090*/  BRA `(.L_x_91) ;  /* 0x0000000000047947 */ /* 0x000fea0003800000 */
.L_x_83:
[----:B------:R-:W-:-:S07]  /*50a0*/  FADD.FTZ R6, R17, R3 ;  /* 0x0000000311067221 */ /* 0x000fce0000010000 */
.L_x_91:
[----:B------:R-:W-:Y:S05]  /*50b0*/  BSYNC.RECONVERGENT B0 ;  /* 0x0000000000007941 */ /* 0x000fea0003800200 */
.L_x_81:
[----:B------:R-:W-:Y:S01]  /*50c0*/  HFMA2 R17, -RZ, RZ, 0, 0 ;  /* 0x00000000ff117431 */ /* 0x000fe200000001ff */
[----:B------:R-:W-:-:S04]  /*50d0*/  MOV R16, R12 ;  /* 0x0000000c00107202 */ /* 0x000fc80000000f00 */
[----:B0-----:R-:W-:Y:S05]  /*50e0*/  RET.REL.NODEC R16 `(_Z39softmax_kernel_by_coalsced_warp_combineIfEvPT_S1_ii) ;  /* 0xffffffac10c47950 */ /* 0x001fea0003c3ffff */
.L_x_92:
[----:B------:R-:W-:-:S00]  /*50f0*/  BRA `(.L_x_92) ;  /* 0xfffffffc00fc7947 */ /* 0x000fc0000383ffff */
[----:B------:R-:W-:-:S00]  /*5100*/  NOP ;  /* 0x0000000000007918 */ /* 0x000fc00000000000 */
[----:B------:R-:W-:-:S00]  /*5110*/  NOP ;  /* 0x0000000000007918 */ /* 0x000fc00000000000 */
[----:B------:R-:W-:-:S00]  /*5120*/  NOP ;  /* 0x0000000000007918 */ /* 0x000fc00000000000 */
[----:B------:R-:W-:-:S00]  /*5130*/  NOP ;  /* 0x0000000000007918 */ /* 0x000fc00000000000 */
[----:B------:R-:W-:-:S00]  /*5140*/  NOP ;  /* 0x0000000000007918 */ /* 0x000fc00000000000 */
[----:B------:R-:W-:-:S00]  /*5150*/  NOP ;  /* 0x0000000000007918 */ /* 0x000fc00000000000 */
[----:B------:R-:W-:-:S00]  /*5160*/  NOP ;  /* 0x0000000000007918 */ /* 0x000fc00000000000 */
[----:B------:R-:W-:-:S00]  /*5170*/  NOP ;  /* 0x0000000000007918 */ /* 0x000fc00000000000 */
.L_x_93:


//--------------------- .nv.shared.reserved.0     --------------------------
	.section	.nv.shared.reserved.0,"aw",@nobits
	.weak		__nv_reservedSMEM_offset_0_alias
	.size		__nv_reservedSMEM_offset_0_alias, 0, 64
	.other		__nv_reservedSMEM_offset_0_alias,@"STO_CUDA_RESERVED_SHARED STV_DEFAULT"
__nv_reservedSMEM_offset_0_alias:
	.zero		0
	.zero		64


//--------------------- .nv.constant0._Z39softmax_kernel_by_coalsced_warp_combineIfEvPT_S1_ii --------------------------
	.section	.nv.constant0._Z39softmax_kernel_by_coalsced_warp_combineIfEvPT_S1_ii,"a",@progbits
	.sectionflags	@""
	.align	4
.nv.constant0._Z39softmax_kernel_by_coalsced_warp_combineIfEvPT_S1_ii:
	.zero		920


//--------------------- SYMBOLS --------------------------

	.type		.nv.reservedSmem.offset0,@object
	.size		.nv.reservedSmem.offset0,0x4
